	.target	sm_90a

	.elftype	@"ET_EXEC"


//--------------------- .note.nv.tkinfo           --------------------------
	.section	.note.nv.tkinfo,"",@"SHT_NOTE"
	.sectionflags	@"SHF_NOTE_NV_TKINFO"
	.tkinfo
        /*0018*/ 	.word	0x00000002
        /*0030*/ 	.string	""
        /*0030*/ 	.string	"ptxas"
        /*0030*/ 	.string	"Cuda compilation tools, release 13.0, V13.0.88"
        /*0030*/ 	.string	"Build cuda_13.0.r13.0/compiler.36424714_0"
        /*0030*/ 	.string	"-arch sm_90a -m 64 "



//--------------------- .note.nv.cuinfo           --------------------------
	.section	.note.nv.cuinfo,"",@"SHT_NOTE"
	.sectionflags	@"SHF_NOTE_NV_CUINFO"
        /*0018*/ 	.short	0x0002
        /*001a*/ 	.short	0x005a
        /*001c*/ 	.short	0x0082
	.zero		2


//--------------------- .nv.info                  --------------------------
	.section	.nv.info,"",@"SHT_CUDA_INFO"
	.align	4


	//----- nvinfo : EIATTR_REGCOUNT
	.align		4
        /*0000*/ 	.byte	0x04, 0x2f
        /*0002*/ 	.short	(.L_12 - .L_11)
	.align		4
.L_11:
        /*0004*/ 	.word	index@(_ZN7cutlass13device_kernelINS_4gemm6kernel13GemmUniversalIN4cute5tupleIJiiiiEEENS1_10collective13CollectiveMmaINS1_37MainloopSm90TmaGmmaWarpSpecializedFP8ILi9ENS5_IJNS4_1CILi1EEESB_SB_EEENS1_35KernelTmaWarpSpecializedCooperativeEEENS5_IJNSA_ILi256EEENSA_ILi112EEENSA_ILi64EEEEEENS_12float_e4m3_tENS5_IJlSB_lEEESJ_SK_NS4_8TiledMMAINS4_8MMA_AtomIJNS4_4SM904GMMA30MMA_64x16x32_F32E4M3E4M3_SS_TNILNSO_7ScaleInE1ELSQ_1EEEEEENS4_6LayoutINS5_IJNSA_ILi2EEESB_SB_EEENS5_IJSB_NSA_ILi0EEESW_EEEEENS5_IJNS4_10UnderscoreESZ_SZ_EEEEENS4_13SM90_TMA_LOADENS4_14ComposedLayoutINS4_7SwizzleILi2ELi4ELi3EEENS4_18smem_ptr_flag_bitsILi8EEENST_INS5_IJNSA_ILi8EEESH_EEENS5_IJSH_SB_EEEEEEEvNS4_8identityES12_S1C_vS1D_EENS_8epilogue10collective6detail29Sm90TmaWarpSpecializedAdapterINS1G_15DefaultEpilogueISJ_SK_SK_NS1F_6thread17LinearCombinationISJ_Li1EffLNS1K_9ScaleType4KindE0ELNS_15FloatRoundStyleE2ESJ_EENS1_15EpilogueDefaultEEEEEvvEEEEvNT_6ParamsE)
        /*0008*/ 	.word	0x000000a8


	//----- nvinfo : EIATTR_FRAME_SIZE
	.align		4
.L_12:
        /*000c*/ 	.byte	0x04, 0x11
        /*000e*/ 	.short	(.L_14 - .L_13)
	.align		4
.L_13:
        /*0010*/ 	.word	index@(_ZN7cutlass13device_kernelINS_4gemm6kernel13GemmUniversalIN4cute5tupleIJiiiiEEENS1_10collective13CollectiveMmaINS1_37MainloopSm90TmaGmmaWarpSpecializedFP8ILi9ENS5_IJNS4_1CILi1EEESB_SB_EEENS1_35KernelTmaWarpSpecializedCooperativeEEENS5_IJNSA_ILi256EEENSA_ILi112EEENSA_ILi64EEEEEENS_12float_e4m3_tENS5_IJlSB_lEEESJ_SK_NS4_8TiledMMAINS4_8MMA_AtomIJNS4_4SM904GMMA30MMA_64x16x32_F32E4M3E4M3_SS_TNILNSO_7ScaleInE1ELSQ_1EEEEEENS4_6LayoutINS5_IJNSA_ILi2EEESB_SB_EEENS5_IJSB_NSA_ILi0EEESW_EEEEENS5_IJNS4_10UnderscoreESZ_SZ_EEEEENS4_13SM90_TMA_LOADENS4_14ComposedLayoutINS4_7SwizzleILi2ELi4ELi3EEENS4_18smem_ptr_flag_bitsILi8EEENST_INS5_IJNSA_ILi8EEESH_EEENS5_IJSH_SB_EEEEEEEvNS4_8identityES12_S1C_vS1D_EENS_8epilogue10collective6detail29Sm90TmaWarpSpecializedAdapterINS1G_15DefaultEpilogueISJ_SK_SK_NS1F_6thread17LinearCombinationISJ_Li1EffLNS1K_9ScaleType4KindE0ELNS_15FloatRoundStyleE2ESJ_EENS1_15EpilogueDefaultEEEEEvvEEEEvNT_6ParamsE)
        /*0014*/ 	.word	0x00000010


	//----- nvinfo : EIATTR_MIN_STACK_SIZE
	.align		4
.L_14:
        /*0018*/ 	.byte	0x04, 0x12
        /*001a*/ 	.short	(.L_16 - .L_15)
	.align		4
.L_15:
        /*001c*/ 	.word	index@(_ZN7cutlass13device_kernelINS_4gemm6kernel13GemmUniversalIN4cute5tupleIJiiiiEEENS1_10collective13CollectiveMmaINS1_37MainloopSm90TmaGmmaWarpSpecializedFP8ILi9ENS5_IJNS4_1CILi1EEESB_SB_EEENS1_35KernelTmaWarpSpecializedCooperativeEEENS5_IJNSA_ILi256EEENSA_ILi112EEENSA_ILi64EEEEEENS_12float_e4m3_tENS5_IJlSB_lEEESJ_SK_NS4_8TiledMMAINS4_8MMA_AtomIJNS4_4SM904GMMA30MMA_64x16x32_F32E4M3E4M3_SS_TNILNSO_7ScaleInE1ELSQ_1EEEEEENS4_6LayoutINS5_IJNSA_ILi2EEESB_SB_EEENS5_IJSB_NSA_ILi0EEESW_EEEEENS5_IJNS4_10UnderscoreESZ_SZ_EEEEENS4_13SM90_TMA_LOADENS4_14ComposedLayoutINS4_7SwizzleILi2ELi4ELi3EEENS4_18smem_ptr_flag_bitsILi8EEENST_INS5_IJNSA_ILi8EEESH_EEENS5_IJSH_SB_EEEEEEEvNS4_8identityES12_S1C_vS1D_EENS_8epilogue10collective6detail29Sm90TmaWarpSpecializedAdapterINS1G_15DefaultEpilogueISJ_SK_SK_NS1F_6thread17LinearCombinationISJ_Li1EffLNS1K_9ScaleType4KindE0ELNS_15FloatRoundStyleE2ESJ_EENS1_15EpilogueDefaultEEEEEvvEEEEvNT_6ParamsE)
        /*0020*/ 	.word	0x00000010
.L_16:


//--------------------- .nv.compat                --------------------------
	.section	.nv.compat,"",@"SHT_CUDA_COMPAT_INFO"
	.align	4
        /*0000*/ 	.byte	0x02, 0x09, 0x01, 0x00, 0x02, 0x02, 0x04, 0x00, 0x02, 0x05, 0x05, 0x00, 0x03, 0x07, 0x01, 0x01
        /*0010*/ 	.byte	0x02, 0x03, 0x01, 0x00, 0x02, 0x06, 0x01, 0x00, 0x04, 0x0b, 0x08, 0x00, 0x00, 0x00, 0x00, 0x00
        /*0020*/ 	.byte	0x00, 0x00, 0x00, 0x00


//--------------------- .nv.info._ZN7cutlass13device_kernelINS_4gemm6kernel13GemmUniversalIN4cute5tupleIJiiiiEEENS1_10collective13CollectiveMmaINS1_37MainloopSm90TmaGmmaWarpSpecializedFP8ILi9ENS5_IJNS4_1CILi1EEESB_SB_EEENS1_35KernelTmaWarpSpecializedCooperativeEEENS5_IJNSA_ILi256EEENSA_ILi112EEENSA_ILi64EEEEEENS_12float_e4m3_tENS5_IJlSB_lEEESJ_SK_NS4_8TiledMMAINS4_8MMA_AtomIJNS4_4SM904GMMA30MMA_64x16x32_F32E4M3E4M3_SS_TNILNSO_7ScaleInE1ELSQ_1EEEEEENS4_6LayoutINS5_IJNSA_ILi2EEESB_SB_EEENS5_IJSB_NSA_ILi0EEESW_EEEEENS5_IJNS4_10UnderscoreESZ_SZ_EEEEENS4_13SM90_TMA_LOADENS4_14ComposedLayoutINS4_7SwizzleILi2ELi4ELi3EEENS4_18smem_ptr_flag_bitsILi8EEENST_INS5_IJNSA_ILi8EEESH_EEENS5_IJSH_SB_EEEEEEEvNS4_8identityES12_S1C_vS1D_EENS_8epilogue10collective6detail29Sm90TmaWarpSpecializedAdapterINS1G_15DefaultEpilogueISJ_SK_SK_NS1F_6thread17LinearCombinationISJ_Li1EffLNS1K_9ScaleType4KindE0ELNS_15FloatRoundStyleE2ESJ_EENS1_15EpilogueDefaultEEEEEvvEEEEvNT_6ParamsE --------------------------
	.section	.nv.info._ZN7cutlass13device_kernelINS_4gemm6kernel13GemmUniversalIN4cute5tupleIJiiiiEEENS1_10collective13CollectiveMmaINS1_37MainloopSm90TmaGmmaWarpSpecializedFP8ILi9ENS5_IJNS4_1CILi1EEESB_SB_EEENS1_35KernelTmaWarpSpecializedCooperativeEEENS5_IJNSA_ILi256EEENSA_ILi112EEENSA_ILi64EEEEEENS_12float_e4m3_tENS5_IJlSB_lEEESJ_SK_NS4_8TiledMMAINS4_8MMA_AtomIJNS4_4SM904GMMA30MMA_64x16x32_F32E4M3E4M3_SS_TNILNSO_7ScaleInE1ELSQ_1EEEEEENS4_6LayoutINS5_IJNSA_ILi2EEESB_SB_EEENS5_IJSB_NSA_ILi0EEESW_EEEEENS5_IJNS4_10UnderscoreESZ_SZ_EEEEENS4_13SM90_TMA_LOADENS4_14ComposedLayoutINS4_7SwizzleILi2ELi4ELi3EEENS4_18smem_ptr_flag_bitsILi8EEENST_INS5_IJNSA_ILi8EEESH_EEENS5_IJSH_SB_EEEEEEEvNS4_8identityES12_S1C_vS1D_EENS_8epilogue10collective6detail29Sm90TmaWarpSpecializedAdapterINS1G_15DefaultEpilogueISJ_SK_SK_NS1F_6thread17LinearCombinationISJ_Li1EffLNS1K_9ScaleType4KindE0ELNS_15FloatRoundStyleE2ESJ_EENS1_15EpilogueDefaultEEEEEvvEEEEvNT_6ParamsE,"",@"SHT_CUDA_INFO"
	.sectionflags	@""
	.align	4


	//----- nvinfo : EIATTR_CUDA_API_VERSION
	.align		4
        /*0000*/ 	.byte	0x04, 0x37
        /*0002*/ 	.short	(.L_18 - .L_17)
.L_17:
        /*0004*/ 	.word	0x00000082


	//----- nvinfo : EIATTR_KPARAM_INFO
	.align		4
.L_18:
        /*0008*/ 	.byte	0x04, 0x17
        /*000a*/ 	.short	(.L_20 - .L_19)
.L_19:
        /*000c*/ 	.word	0x00000000
        /*0010*/ 	.short	0x0000
        /*0012*/ 	.short	0x0070
        /*0014*/ 	.byte	0x00, 0xf0, 0x01, 0x10


	//----- nvinfo : EIATTR_SPARSE_MMA_MASK
	.align		4
.L_20:
        /*0018*/ 	.byte	0x03, 0x50
        /*001a*/ 	.short	0x0000


	//----- nvinfo : EIATTR_MAXREG_COUNT
	.align		4
        /*001c*/ 	.byte	0x03, 0x1b
        /*001e*/ 	.short	0x00a8


	//----- nvinfo : EIATTR_NUM_BARRIERS
	.align		4
        /*0020*/ 	.byte	0x02, 0x4c
        /*0022*/ 	.byte	0x01
	.zero		1


	//----- nvinfo : EIATTR_ANNOTATIONS
	.align		4
        /*0024*/ 	.byte	0x04, 0x55
        /*0026*/ 	.short	(.L_22 - .L_21)


	//   ....[0]....
.L_21:
        /*0028*/ 	.word	0x00000001
        /*002c*/ 	.byte	0x60, 0x06, 0x00, 0x00, 0x01, 0x00, 0x00, 0x00, 0x80, 0x06, 0x00, 0x00, 0x01, 0x00, 0x00, 0x00
        /* <DEDUP_REMOVED lines=9> */
        /*00cc*/ 	.byte	0xc0, 0xdb, 0x00, 0x00


	//----- nvinfo : EIATTR_MERCURY_ISA_VERSION
	.align		4
.L_22:
        /*00d0*/ 	.byte	0x03, 0x5f
        /*00d2*/ 	.short	0x0101


	//----- nvinfo : EIATTR_INT_WARP_WIDE_INSTR_OFFSETS
	.align		4
        /*00d4*/ 	.byte	0x04, 0x31
        /*00d6*/ 	.short	(.L_24 - .L_23)


	//   ....[0]....
.L_23:
        /*00d8*/ 	.word	0x00000530


	//   ....[1]....
        /*00dc*/ 	.word	0x00000540


	//   ....[2]....
        /*00e0*/ 	.word	0x00000670


	//----- nvinfo : EIATTR_COOP_GROUP_MASK_REGIDS
	.align		4
.L_24:
        /*00e4*/ 	.byte	0x04, 0x29
        /*00e6*/ 	.short	(.L_26 - .L_25)


	//   ....[0]....
.L_25:
        /*00e8*/ 	.word	0xffffffff


	//   ....[1]....
        /*00ec*/ 	.word	0xffffffff


	//   ....[2]....
        /*00f0*/ 	.word	0xffffffff


	//   ....[3]....
        /*00f4*/ 	.word	0xffffffff


	//   ....[4]....
        /*00f8*/ 	.word	0xffffffff


	//----- nvinfo : EIATTR_COOP_GROUP_INSTR_OFFSETS
	.align		4
.L_26:
        /*00fc*/ 	.byte	0x04, 0x28
        /*00fe*/ 	.short	(.L_28 - .L_27)


	//   ....[0]....
.L_27:
        /*0100*/ 	.word	0x00000070


	//   ....[1]....
        /*0104*/ 	.word	0x00000080


	//   ....[2]....
        /*0108*/ 	.word	0x000001a0


	//   ....[3]....
        /*010c*/ 	.word	0x00000480


	//   ....[4]....
        /*0110*/ 	.word	0x00001390


	//----- nvinfo : EIATTR_REG_RECONFIG
	.align		4
.L_28:
        /*0114*/ 	.byte	0x01, 0x54
	.zero		2


	//----- nvinfo : EIATTR_MBARRIER_INSTR_OFFSETS
	.align		4
        /*0118*/ 	.byte	0x04, 0x39
        /*011a*/ 	.short	(.L_30 - .L_29)


	//   ....[0]....
.L_29:
        /*011c*/ 	.word	0x00000340
        /*0120*/ 	.word	0x000000ff
        /*0124*/ 	.word	0x00000000
        /*0128*/ 	.short	0x0100
        /*012a*/ 	.byte	0x0a
	.zero		1


	//   ....[1]....
        /*012c*/ 	.word	0x00000350
        /*0130*/ 	.word	0x000000ff
        /*0134*/ 	.word	0x00000048
        /*0138*/ 	.short	0x0100
        /*013a*/ 	.byte	0x0a
	.zero		1


	//   ....[2]....
        /*013c*/ 	.word	0x00000360
        /*0140*/ 	.word	0x000000ff
        /*0144*/ 	.word	0x00000008
        /*0148*/ 	.short	0x0100
        /*014a*/ 	.byte	0x0a
	.zero		1


	//   ....[3]....
        /*014c*/ 	.word	0x00000370
        /*0150*/ 	.word	0x000000ff
        /*0154*/ 	.word	0x00000050
        /*0158*/ 	.short	0x0100
        /*015a*/ 	.byte	0x0a
	.zero		1


	//   ....[4]....
        /*015c*/ 	.word	0x00000380
        /*0160*/ 	.word	0x000000ff
        /*0164*/ 	.word	0x00000010
        /*0168*/ 	.short	0x0100
        /*016a*/ 	.byte	0x0a
	.zero		1


	//   ....[5]....
        /*016c*/ 	.word	0x00000390
        /*0170*/ 	.word	0x000000ff
        /*0174*/ 	.word	0x00000058
        /*0178*/ 	.short	0x0100
        /*017a*/ 	.byte	0x0a
	.zero		1


	//   ....[6]....
        /*017c*/ 	.word	0x000003a0
        /*0180*/ 	.word	0x000000ff
        /*0184*/ 	.word	0x00000018
        /*0188*/ 	.short	0x0100
        /*018a*/ 	.byte	0x0a
	.zero		1


	//   ....[7]....
        /*018c*/ 	.word	0x000003b0
        /*0190*/ 	.word	0x000000ff
        /*0194*/ 	.word	0x00000060
        /*0198*/ 	.short	0x0100
        /*019a*/ 	.byte	0x0a
	.zero		1


	//   ....[8]....
        /*019c*/ 	.word	0x000003c0
        /*01a0*/ 	.word	0x000000ff
        /*01a4*/ 	.word	0x00000020
        /*01a8*/ 	.short	0x0100
        /*01aa*/ 	.byte	0x0a
	.zero		1


	//   ....[9]....
        /*01ac*/ 	.word	0x000003d0
        /*01b0*/ 	.word	0x000000ff
        /*01b4*/ 	.word	0x00000068
        /*01b8*/ 	.short	0x0100
        /*01ba*/ 	.byte	0x0a
	.zero		1


	//   ....[10]....
        /*01bc*/ 	.word	0x000003e0
        /*01c0*/ 	.word	0x000000ff
        /*01c4*/ 	.word	0x00000028
        /*01c8*/ 	.short	0x0100
        /*01ca*/ 	.byte	0x0a
	.zero		1


	//   ....[11]....
        /*01cc*/ 	.word	0x000003f0
        /*01d0*/ 	.word	0x000000ff
        /*01d4*/ 	.word	0x00000070
        /*01d8*/ 	.short	0x0100
        /*01da*/ 	.byte	0x0a
	.zero		1


	//   ....[12]....
        /*01dc*/ 	.word	0x00000400
        /*01e0*/ 	.word	0x000000ff
        /*01e4*/ 	.word	0x00000030
        /*01e8*/ 	.short	0x0100
        /*01ea*/ 	.byte	0x0a
	.zero		1


	//   ....[13]....
        /*01ec*/ 	.word	0x00000410
        /*01f0*/ 	.word	0x000000ff
        /*01f4*/ 	.word	0x00000078
        /*01f8*/ 	.short	0x0100
        /*01fa*/ 	.byte	0x0a
	.zero		1


	//   ....[14]....
        /*01fc*/ 	.word	0x00000420
        /*0200*/ 	.word	0x000000ff
        /*0204*/ 	.word	0x00000038
        /*0208*/ 	.short	0x0100
        /*020a*/ 	.byte	0x0a
	.zero		1


	//   ....[15]....
        /*020c*/ 	.word	0x00000430
        /*0210*/ 	.word	0x000000ff
        /*0214*/ 	.word	0x00000080
        /*0218*/ 	.short	0x0100
        /*021a*/ 	.byte	0x0a
	.zero		1


	//   ....[16]....
        /*021c*/ 	.word	0x00000440
        /*0220*/ 	.word	0x000000ff
        /*0224*/ 	.word	0x00000040
        /*0228*/ 	.short	0x0100
        /*022a*/ 	.byte	0x0a
	.zero		1


	//   ....[17]....
        /*022c*/ 	.word	0x00000450
        /*0230*/ 	.word	0x000000ff
        /*0234*/ 	.word	0x00000088
        /*0238*/ 	.short	0x0100
        /*023a*/ 	.byte	0x0a
	.zero		1


	//   ....[18]....
        /*023c*/ 	.word	0x000006a0
        /*0240*/ 	.word	0x000000ff
        /*0244*/ 	.word	0x000000a0
        /*0248*/ 	.short	0x0100
        /*024a*/ 	.byte	0x08
	.zero		1


	//   ....[19]....
        /*024c*/ 	.word	0x000006b0
        /*0250*/ 	.word	0x000000ff
        /*0254*/ 	.word	0x000000a8
        /*0258*/ 	.short	0x0100
        /*025a*/ 	.byte	0x08
	.zero		1


	//   ....[20]....
        /*025c*/ 	.word	0x000019e0
        /*0260*/ 	.word	0x000000ff
        /*0264*/ 	.word	0x00000000
        /*0268*/ 	.short	0x010a
        /*026a*/ 	.byte	0x0c
	.zero		1


	//   ....[21]....
        /*026c*/ 	.word	0x00001a40
        /*0270*/ 	.word	0x000000ff
        /*0274*/ 	.word	0x00000000
        /*0278*/ 	.short	0x010a
        /*027a*/ 	.byte	0x0c
	.zero		1


	//   ....[22]....
        /*027c*/ 	.word	0x00002e70
        /*0280*/ 	.word	0x000000ff
        /*0284*/ 	.word	0x00000000
        /*0288*/ 	.short	0x010a
        /*028a*/ 	.byte	0x0e
	.zero		1


	//   ....[23]....
        /*028c*/ 	.word	0x00002eb0
        /*0290*/ 	.word	0x000000ff
        /*0294*/ 	.word	0x00000000
        /*0298*/ 	.short	0x010a
        /*029a*/ 	.byte	0x0e
	.zero		1


	//   ....[24]....
        /*029c*/ 	.word	0x00003e90
        /*02a0*/ 	.word	0x000000ff
        /*02a4*/ 	.word	0x00000000
        /*02a8*/ 	.short	0x0101
        /*02aa*/ 	.byte	0x0d
	.zero		1


	//   ....[25]....
        /*02ac*/ 	.word	0x00004810
        /*02b0*/ 	.word	0x000000ff
        /*02b4*/ 	.word	0x00000000
        /*02b8*/ 	.short	0x0101
        /*02ba*/ 	.byte	0x06
	.zero		1


	//   ....[26]....
        /*02bc*/ 	.word	0x0000d740
        /*02c0*/ 	.word	0x0000000d
        /*02c4*/ 	.word	0x00000048
        /*02c8*/ 	.short	0x010a
        /*02ca*/ 	.byte	0x3f
	.zero		1


	//   ....[27]....
        /*02cc*/ 	.word	0x0000db00
        /*02d0*/ 	.word	0x00000004
        /*02d4*/ 	.word	0x000000a8
        /*02d8*/ 	.short	0x0101
        /*02da*/ 	.byte	0x3f
	.zero		1


	//   ....[28]....
        /*02dc*/ 	.word	0x0000e270
        /*02e0*/ 	.word	0x00000007
        /*02e4*/ 	.word	0x00000000
        /*02e8*/ 	.short	0x010a
        /*02ea*/ 	.byte	0x3f
	.zero		1


	//   ....[29]....
        /*02ec*/ 	.word	0x0000e2f0
        /*02f0*/ 	.word	0x00000009
        /*02f4*/ 	.word	0x00000000
        /*02f8*/ 	.short	0x010a
        /*02fa*/ 	.byte	0x3f
	.zero		1


	//   ....[30]....
        /*02fc*/ 	.word	0x0000e380
        /*0300*/ 	.word	0x00000006
        /*0304*/ 	.word	0x00000000
        /*0308*/ 	.short	0x010a
        /*030a*/ 	.byte	0x3f
	.zero		1


	//   ....[31]....
        /*030c*/ 	.word	0x0000e410
        /*0310*/ 	.word	0x00000009
        /*0314*/ 	.word	0x00000000
        /*0318*/ 	.short	0x010a
        /*031a*/ 	.byte	0x3f
	.zero		1


	//   ....[32]....
        /*031c*/ 	.word	0x0000e4a0
        /*0320*/ 	.word	0x00000006
        /*0324*/ 	.word	0x00000000
        /*0328*/ 	.short	0x010a
        /*032a*/ 	.byte	0x3f
	.zero		1


	//   ....[33]....
        /*032c*/ 	.word	0x0000e530
        /*0330*/ 	.word	0x00000009
        /*0334*/ 	.word	0x00000000
        /*0338*/ 	.short	0x010a
        /*033a*/ 	.byte	0x3f
	.zero		1


	//   ....[34]....
        /*033c*/ 	.word	0x0000e5c0
        /*0340*/ 	.word	0x00000006
        /*0344*/ 	.word	0x00000000
        /*0348*/ 	.short	0x010a
        /*034a*/ 	.byte	0x3f
	.zero		1


	//   ....[35]....
        /*034c*/ 	.word	0x0000e650
        /*0350*/ 	.word	0x00000009
        /*0354*/ 	.word	0x00000000
        /*0358*/ 	.short	0x010a
        /*035a*/ 	.byte	0x3f
	.zero		1


	//   ....[36]....
        /*035c*/ 	.word	0x0000e6e0
        /*0360*/ 	.word	0x00000003
        /*0364*/ 	.word	0x00000000
        /*0368*/ 	.short	0x010a
        /*036a*/ 	.byte	0x3f
	.zero		1


	//   ....[37]....
        /*036c*/ 	.word	0x0000e750
        /*0370*/ 	.word	0x00000003
        /*0374*/ 	.word	0x00000000
        /*0378*/ 	.short	0x010a
        /*037a*/ 	.byte	0x3f
	.zero		1


	//   ....[38]....
        /*037c*/ 	.word	0x0000e7b0
        /*0380*/ 	.word	0x000000e3
        /*0384*/ 	.word	0x00000000
        /*0388*/ 	.short	0x010a
        /*038a*/ 	.byte	0x3f
	.zero		1


	//   ....[39]....
        /*038c*/ 	.word	0x0000e880
        /*0390*/ 	.word	0x0000000d
        /*0394*/ 	.word	0x00000048
        /*0398*/ 	.short	0x010a
        /*039a*/ 	.byte	0x3f
	.zero		1


	//   ....[40]....
        /*039c*/ 	.word	0x0000e960
        /*03a0*/ 	.word	0x00000007
        /*03a4*/ 	.word	0x00000000
        /*03a8*/ 	.short	0x010a
        /*03aa*/ 	.byte	0x3f
	.zero		1


	//   ....[41]....
        /*03ac*/ 	.word	0x0000e9b0
        /*03b0*/ 	.word	0x00000009
        /*03b4*/ 	.word	0x00000000
        /*03b8*/ 	.short	0x010a
        /*03ba*/ 	.byte	0x3f
	.zero		1


	//   ....[42]....
        /*03bc*/ 	.word	0x0000ea00
        /*03c0*/ 	.word	0x00000006
        /*03c4*/ 	.word	0x00000000
        /*03c8*/ 	.short	0x010a
        /*03ca*/ 	.byte	0x3f
	.zero		1


	//   ....[43]....
        /*03cc*/ 	.word	0x0000ea50
        /*03d0*/ 	.word	0x00000009
        /*03d4*/ 	.word	0x00000000
        /*03d8*/ 	.short	0x010a
        /*03da*/ 	.byte	0x3f
	.zero		1


	//   ....[44]....
        /*03dc*/ 	.word	0x0000eaa0
        /*03e0*/ 	.word	0x00000006
        /*03e4*/ 	.word	0x00000000
        /*03e8*/ 	.short	0x010a
        /*03ea*/ 	.byte	0x3f
	.zero		1


	//   ....[45]....
        /*03ec*/ 	.word	0x0000eaf0
        /*03f0*/ 	.word	0x00000009
        /*03f4*/ 	.word	0x00000000
        /*03f8*/ 	.short	0x010a
        /*03fa*/ 	.byte	0x3f
	.zero		1


	//   ....[46]....
        /*03fc*/ 	.word	0x0000eb40
        /*0400*/ 	.word	0x00000006
        /*0404*/ 	.word	0x00000000
        /*0408*/ 	.short	0x010a
        /*040a*/ 	.byte	0x3f
	.zero		1


	//   ....[47]....
        /*040c*/ 	.word	0x0000eb90
        /*0410*/ 	.word	0x00000009
        /*0414*/ 	.word	0x00000000
        /*0418*/ 	.short	0x010a
        /*041a*/ 	.byte	0x3f
	.zero		1


	//----- nvinfo : EIATTR_NUM_MBARRIERS
	.align		4
.L_30:
        /*041c*/ 	.byte	0x03, 0x38
        /*041e*/ 	.short	0x0014


	//----- nvinfo : EIATTR_EXIT_INSTR_OFFSETS
	.align		4
        /*0420*/ 	.byte	0x04, 0x1c
        /*0422*/ 	.short	(.L_32 - .L_31)


	//   ....[0]....
.L_31:
        /*0424*/ 	.word	0x00000710


	//   ....[1]....
        /*0428*/ 	.word	0x00001060


	//   ....[2]....
        /*042c*/ 	.word	0x0000cd80


	//   ....[3]....
        /*0430*/ 	.word	0x0000d3d0


	//   ....[4]....
        /*0434*/ 	.word	0x0000e730


	//----- nvinfo : EIATTR_MAX_THREADS
	.align		4
.L_32:
        /*0438*/ 	.byte	0x04, 0x05
        /*043a*/ 	.short	(.L_34 - .L_33)
.L_33:
        /*043c*/ 	.word	0x00000180
        /*0440*/ 	.word	0x00000001
        /*0444*/ 	.word	0x00000001


	//----- nvinfo : EIATTR_CRS_STACK_SIZE
	.align		4
.L_34:
        /*0448*/ 	.byte	0x04, 0x1e
        /*044a*/ 	.short	(.L_36 - .L_35)
.L_35:
        /*044c*/ 	.word	0x00000000


	//----- nvinfo : EIATTR_CBANK_PARAM_SIZE
	.align		4
.L_36:
        /*0450*/ 	.byte	0x03, 0x19
        /*0452*/ 	.short	0x0470


	//----- nvinfo : EIATTR_PARAM_CBANK
	.align		4
        /*0454*/ 	.byte	0x04, 0x0a
        /*0456*/ 	.short	(.L_38 - .L_37)
	.align		4
.L_37:
        /*0458*/ 	.word	index@(.nv.constant0._ZN7cutlass13device_kernelINS_4gemm6kernel13GemmUniversalIN4cute5tupleIJiiiiEEENS1_10collective13CollectiveMmaINS1_37MainloopSm90TmaGmmaWarpSpecializedFP8ILi9ENS5_IJNS4_1CILi1EEESB_SB_EEENS1_35KernelTmaWarpSpecializedCooperativeEEENS5_IJNSA_ILi256EEENSA_ILi112EEENSA_ILi64EEEEEENS_12float_e4m3_tENS5_IJlSB_lEEESJ_SK_NS4_8TiledMMAINS4_8MMA_AtomIJNS4_4SM904GMMA30MMA_64x16x32_F32E4M3E4M3_SS_TNILNSO_7ScaleInE1ELSQ_1EEEEEENS4_6LayoutINS5_IJNSA_ILi2EEESB_SB_EEENS5_IJSB_NSA_ILi0EEESW_EEEEENS5_IJNS4_10UnderscoreESZ_SZ_EEEEENS4_13SM90_TMA_LOADENS4_14ComposedLayoutINS4_7SwizzleILi2ELi4ELi3EEENS4_18smem_ptr_flag_bitsILi8EEENST_INS5_IJNSA_ILi8EEESH_EEENS5_IJSH_SB_EEEEEEEvNS4_8identityES12_S1C_vS1D_EENS_8epilogue10collective6detail29Sm90TmaWarpSpecializedAdapterINS1G_15DefaultEpilogueISJ_SK_SK_NS1F_6thread17LinearCombinationISJ_Li1EffLNS1K_9ScaleType4KindE0ELNS_15FloatRoundStyleE2ESJ_EENS1_15EpilogueDefaultEEEEEvvEEEEvNT_6ParamsE)
        /*045c*/ 	.short	0x0210
        /*045e*/ 	.short	0x0470


	//----- nvinfo : EIATTR_SW_WAR
	.align		4
.L_38:
        /*0460*/ 	.byte	0x04, 0x36
        /*0462*/ 	.short	(.L_40 - .L_39)
.L_39:
        /*0464*/ 	.word	0x00000008
.L_40:


//--------------------- .nv.callgraph             --------------------------
	.section	.nv.callgraph,"",@"SHT_CUDA_CALLGRAPH"
	.align	4
	.sectionentsize	8
	.align		4
        /*0000*/ 	.word	0x00000000
	.align		4
        /*0004*/ 	.word	0xffffffff
	.align		4
        /*0008*/ 	.word	0x00000000
	.align		4
        /*000c*/ 	.word	0xfffffffe
	.align		4
        /*0010*/ 	.word	0x00000000
	.align		4
        /*0014*/ 	.word	0xfffffffd
	.align		4
        /*0018*/ 	.word	0x00000000
	.align		4
        /*001c*/ 	.word	0xfffffffc


//--------------------- .nv.constant4             --------------------------
	.section	.nv.constant4,"a",@progbits
	.align	8
	.align		8
.nv.constant4:
        /*0000*/ 	.dword	_ZN40_INTERNAL_37ffefe3_4_k_cu_cc6c1403_150794cuda3std3__45__cpo5beginE
	.align		8
        /*0008*/ 	.dword	_ZN40_INTERNAL_37ffefe3_4_k_cu_cc6c1403_150794cuda3std3__45__cpo3endE
	.align		8
        /*0010*/ 	.dword	_ZN40_INTERNAL_37ffefe3_4_k_cu_cc6c1403_150794cuda3std3__45__cpo6cbeginE
	.align		8
        /*0018*/ 	.dword	_ZN40_INTERNAL_37ffefe3_4_k_cu_cc6c1403_150794cuda3std3__45__cpo4cendE
	.align		8
        /*0020*/ 	.dword	_ZN40_INTERNAL_37ffefe3_4_k_cu_cc6c1403_150794cuda3std3__442_GLOBAL__N__37ffefe3_4_k_cu_cc6c1403_150796ignoreE
	.align		8
        /*0028*/ 	.dword	_ZN40_INTERNAL_37ffefe3_4_k_cu_cc6c1403_150794cuda3std3__419piecewise_constructE
	.align		8
        /*0030*/ 	.dword	_ZN40_INTERNAL_37ffefe3_4_k_cu_cc6c1403_150794cuda3std3__48in_placeE
	.align		8
        /*0038*/ 	.dword	_ZN40_INTERNAL_37ffefe3_4_k_cu_cc6c1403_150794cuda3std6ranges3__45__cpo4swapE
	.align		8
        /*0040*/ 	.dword	_ZN40_INTERNAL_37ffefe3_4_k_cu_cc6c1403_150794cuda3std6ranges3__45__cpo9iter_moveE
	.align		8
        /*0048*/ 	.dword	_ZN40_INTERNAL_37ffefe3_4_k_cu_cc6c1403_150794cute7productE
	.align		8
        /*0050*/ 	.dword	_ZN40_INTERNAL_37ffefe3_4_k_cu_cc6c1403_150794cute1_E


//--------------------- .text._ZN7cutlass13device_kernelINS_4gemm6kernel13GemmUniversalIN4cute5tupleIJiiiiEEENS1_10collective13CollectiveMmaINS1_37MainloopSm90TmaGmmaWarpSpecializedFP8ILi9ENS5_IJNS4_1CILi1EEESB_SB_EEENS1_35KernelTmaWarpSpecializedCooperativeEEENS5_IJNSA_ILi256EEENSA_ILi112EEENSA_ILi64EEEEEENS_12float_e4m3_tENS5_IJlSB_lEEESJ_SK_NS4_8TiledMMAINS4_8MMA_AtomIJNS4_4SM904GMMA30MMA_64x16x32_F32E4M3E4M3_SS_TNILNSO_7ScaleInE1ELSQ_1EEEEEENS4_6LayoutINS5_IJNSA_ILi2EEESB_SB_EEENS5_IJSB_NSA_ILi0EEESW_EEEEENS5_IJNS4_10UnderscoreESZ_SZ_EEEEENS4_13SM90_TMA_LOADENS4_14ComposedLayoutINS4_7SwizzleILi2ELi4ELi3EEENS4_18smem_ptr_flag_bitsILi8EEENST_INS5_IJNSA_ILi8EEESH_EEENS5_IJSH_SB_EEEEEEEvNS4_8identityES12_S1C_vS1D_EENS_8epilogue10collective6detail29Sm90TmaWarpSpecializedAdapterINS1G_15DefaultEpilogueISJ_SK_SK_NS1F_6thread17LinearCombinationISJ_Li1EffLNS1K_9ScaleType4KindE0ELNS_15FloatRoundStyleE2ESJ_EENS1_15EpilogueDefaultEEEEEvvEEEEvNT_6ParamsE --------------------------
	.section	.text._ZN7cutlass13device_kernelINS_4gemm6kernel13GemmUniversalIN4cute5tupleIJiiiiEEENS1_10collective13CollectiveMmaINS1_37MainloopSm90TmaGmmaWarpSpecializedFP8ILi9ENS5_IJNS4_1CILi1EEESB_SB_EEENS1_35KernelTmaWarpSpecializedCooperativeEEENS5_IJNSA_ILi256EEENSA_ILi112EEENSA_ILi64EEEEEENS_12float_e4m3_tENS5_IJlSB_lEEESJ_SK_NS4_8TiledMMAINS4_8MMA_AtomIJNS4_4SM904GMMA30MMA_64x16x32_F32E4M3E4M3_SS_TNILNSO_7ScaleInE1ELSQ_1EEEEEENS4_6LayoutINS5_IJNSA_ILi2EEESB_SB_EEENS5_IJSB_NSA_ILi0EEESW_EEEEENS5_IJNS4_10UnderscoreESZ_SZ_EEEEENS4_13SM90_TMA_LOADENS4_14ComposedLayoutINS4_7SwizzleILi2ELi4ELi3EEENS4_18smem_ptr_flag_bitsILi8EEENST_INS5_IJNSA_ILi8EEESH_EEENS5_IJSH_SB_EEEEEEEvNS4_8identityES12_S1C_vS1D_EENS_8epilogue10collective6detail29Sm90TmaWarpSpecializedAdapterINS1G_15DefaultEpilogueISJ_SK_SK_NS1F_6thread17LinearCombinationISJ_Li1EffLNS1K_9ScaleType4KindE0ELNS_15FloatRoundStyleE2ESJ_EENS1_15EpilogueDefaultEEEEEvvEEEEvNT_6ParamsE,"ax",@progbits
	.align	128
.text._ZN7cutlass13device_kernelINS_4gemm6kernel13GemmUniversalIN4cute5tupleIJiiiiEEENS1_10collective13CollectiveMmaINS1_37MainloopSm90TmaGmmaWarpSpecializedFP8ILi9ENS5_IJNS4_1CILi1EEESB_SB_EEENS1_35KernelTmaWarpSpecializedCooperativeEEENS5_IJNSA_ILi256EEENSA_ILi112EEENSA_ILi64EEEEEENS_12float_e4m3_tENS5_IJlSB_lEEESJ_SK_NS4_8TiledMMAINS4_8MMA_AtomIJNS4_4SM904GMMA30MMA_64x16x32_F32E4M3E4M3_SS_TNILNSO_7ScaleInE1ELSQ_1EEEEEENS4_6LayoutINS5_IJNSA_ILi2EEESB_SB_EEENS5_IJSB_NSA_ILi0EEESW_EEEEENS5_IJNS4_10UnderscoreESZ_SZ_EEEEENS4_13SM90_TMA_LOADENS4_14ComposedLayoutINS4_7SwizzleILi2ELi4ELi3EEENS4_18smem_ptr_flag_bitsILi8EEENST_INS5_IJNSA_ILi8EEESH_EEENS5_IJSH_SB_EEEEEEEvNS4_8identityES12_S1C_vS1D_EENS_8epilogue10collective6detail29Sm90TmaWarpSpecializedAdapterINS1G_15DefaultEpilogueISJ_SK_SK_NS1F_6thread17LinearCombinationISJ_Li1EffLNS1K_9ScaleType4KindE0ELNS_15FloatRoundStyleE2ESJ_EENS1_15EpilogueDefaultEEEEEvvEEEEvNT_6ParamsE:
        .type           _ZN7cutlass13device_kernelINS_4gemm6kernel13GemmUniversalIN4cute5tupleIJiiiiEEENS1_10collective13CollectiveMmaINS1_37MainloopSm90TmaGmmaWarpSpecializedFP8ILi9ENS5_IJNS4_1CILi1EEESB_SB_EEENS1_35KernelTmaWarpSpecializedCooperativeEEENS5_IJNSA_ILi256EEENSA_ILi112EEENSA_ILi64EEEEEENS_12float_e4m3_tENS5_IJlSB_lEEESJ_SK_NS4_8TiledMMAINS4_8MMA_AtomIJNS4_4SM904GMMA30MMA_64x16x32_F32E4M3E4M3_SS_TNILNSO_7ScaleInE1ELSQ_1EEEEEENS4_6LayoutINS5_IJNSA_ILi2EEESB_SB_EEENS5_IJSB_NSA_ILi0EEESW_EEEEENS5_IJNS4_10UnderscoreESZ_SZ_EEEEENS4_13SM90_TMA_LOADENS4_14ComposedLayoutINS4_7SwizzleILi2ELi4ELi3EEENS4_18smem_ptr_flag_bitsILi8EEENST_INS5_IJNSA_ILi8EEESH_EEENS5_IJSH_SB_EEEEEEEvNS4_8identityES12_S1C_vS1D_EENS_8epilogue10collective6detail29Sm90TmaWarpSpecializedAdapterINS1G_15DefaultEpilogueISJ_SK_SK_NS1F_6thread17LinearCombinationISJ_Li1EffLNS1K_9ScaleType4KindE0ELNS_15FloatRoundStyleE2ESJ_EENS1_15EpilogueDefaultEEEEEvvEEEEvNT_6ParamsE,@function
        .size           _ZN7cutlass13device_kernelINS_4gemm6kernel13GemmUniversalIN4cute5tupleIJiiiiEEENS1_10collective13CollectiveMmaINS1_37MainloopSm90TmaGmmaWarpSpecializedFP8ILi9ENS5_IJNS4_1CILi1EEESB_SB_EEENS1_35KernelTmaWarpSpecializedCooperativeEEENS5_IJNSA_ILi256EEENSA_ILi112EEENSA_ILi64EEEEEENS_12float_e4m3_tENS5_IJlSB_lEEESJ_SK_NS4_8TiledMMAINS4_8MMA_AtomIJNS4_4SM904GMMA30MMA_64x16x32_F32E4M3E4M3_SS_TNILNSO_7ScaleInE1ELSQ_1EEEEEENS4_6LayoutINS5_IJNSA_ILi2EEESB_SB_EEENS5_IJSB_NSA_ILi0EEESW_EEEEENS5_IJNS4_10UnderscoreESZ_SZ_EEEEENS4_13SM90_TMA_LOADENS4_14ComposedLayoutINS4_7SwizzleILi2ELi4ELi3EEENS4_18smem_ptr_flag_bitsILi8EEENST_INS5_IJNSA_ILi8EEESH_EEENS5_IJSH_SB_EEEEEEEvNS4_8identityES12_S1C_vS1D_EENS_8epilogue10collective6detail29Sm90TmaWarpSpecializedAdapterINS1G_15DefaultEpilogueISJ_SK_SK_NS1F_6thread17LinearCombinationISJ_Li1EffLNS1K_9ScaleType4KindE0ELNS_15FloatRoundStyleE2ESJ_EENS1_15EpilogueDefaultEEEEEvvEEEEvNT_6ParamsE,(.L_x_308 - _ZN7cutlass13device_kernelINS_4gemm6kernel13GemmUniversalIN4cute5tupleIJiiiiEEENS1_10collective13CollectiveMmaINS1_37MainloopSm90TmaGmmaWarpSpecializedFP8ILi9ENS5_IJNS4_1CILi1EEESB_SB_EEENS1_35KernelTmaWarpSpecializedCooperativeEEENS5_IJNSA_ILi256EEENSA_ILi112EEENSA_ILi64EEEEEENS_12float_e4m3_tENS5_IJlSB_lEEESJ_SK_NS4_8TiledMMAINS4_8MMA_AtomIJNS4_4SM904GMMA30MMA_64x16x32_F32E4M3E4M3_SS_TNILNSO_7ScaleInE1ELSQ_1EEEEEENS4_6LayoutINS5_IJNSA_ILi2EEESB_SB_EEENS5_IJSB_NSA_ILi0EEESW_EEEEENS5_IJNS4_10UnderscoreESZ_SZ_EEEEENS4_13SM90_TMA_LOADENS4_14ComposedLayoutINS4_7SwizzleILi2ELi4ELi3EEENS4_18smem_ptr_flag_bitsILi8EEENST_INS5_IJNSA_ILi8EEESH_EEENS5_IJSH_SB_EEEEEEEvNS4_8identityES12_S1C_vS1D_EENS_8epilogue10collective6detail29Sm90TmaWarpSpecializedAdapterINS1G_15DefaultEpilogueISJ_SK_SK_NS1F_6thread17LinearCombinationISJ_Li1EffLNS1K_9ScaleType4KindE0ELNS_15FloatRoundStyleE2ESJ_EENS1_15EpilogueDefaultEEEEEvvEEEEvNT_6ParamsE)
        .other          _ZN7cutlass13device_kernelINS_4gemm6kernel13GemmUniversalIN4cute5tupleIJiiiiEEENS1_10collective13CollectiveMmaINS1_37MainloopSm90TmaGmmaWarpSpecializedFP8ILi9ENS5_IJNS4_1CILi1EEESB_SB_EEENS1_35KernelTmaWarpSpecializedCooperativeEEENS5_IJNSA_ILi256EEENSA_ILi112EEENSA_ILi64EEEEEENS_12float_e4m3_tENS5_IJlSB_lEEESJ_SK_NS4_8TiledMMAINS4_8MMA_AtomIJNS4_4SM904GMMA30MMA_64x16x32_F32E4M3E4M3_SS_TNILNSO_7ScaleInE1ELSQ_1EEEEEENS4_6LayoutINS5_IJNSA_ILi2EEESB_SB_EEENS5_IJSB_NSA_ILi0EEESW_EEEEENS5_IJNS4_10UnderscoreESZ_SZ_EEEEENS4_13SM90_TMA_LOADENS4_14ComposedLayoutINS4_7SwizzleILi2ELi4ELi3EEENS4_18smem_ptr_flag_bitsILi8EEENST_INS5_IJNSA_ILi8EEESH_EEENS5_IJSH_SB_EEEEEEEvNS4_8identityES12_S1C_vS1D_EENS_8epilogue10collective6detail29Sm90TmaWarpSpecializedAdapterINS1G_15DefaultEpilogueISJ_SK_SK_NS1F_6thread17LinearCombinationISJ_Li1EffLNS1K_9ScaleType4KindE0ELNS_15FloatRoundStyleE2ESJ_EENS1_15EpilogueDefaultEEEEEvvEEEEvNT_6ParamsE,@"STO_CUDA_ENTRY STV_DEFAULT"
_ZN7cutlass13device_kernelINS_4gemm6kernel13GemmUniversalIN4cute5tupleIJiiiiEEENS1_10collective13CollectiveMmaINS1_37MainloopSm90TmaGmmaWarpSpecializedFP8ILi9ENS5_IJNS4_1CILi1EEESB_SB_EEENS1_35KernelTmaWarpSpecializedCooperativeEEENS5_IJNSA_ILi256EEENSA_ILi112EEENSA_ILi64EEEEEENS_12float_e4m3_tENS5_IJlSB_lEEESJ_SK_NS4_8TiledMMAINS4_8MMA_AtomIJNS4_4SM904GMMA30MMA_64x16x32_F32E4M3E4M3_SS_TNILNSO_7ScaleInE1ELSQ_1EEEEEENS4_6LayoutINS5_IJNSA_ILi2EEESB_SB_EEENS5_IJSB_NSA_ILi0EEESW_EEEEENS5_IJNS4_10UnderscoreESZ_SZ_EEEEENS4_13SM90_TMA_LOADENS4_14ComposedLayoutINS4_7SwizzleILi2ELi4ELi3EEENS4_18smem_ptr_flag_bitsILi8EEENST_INS5_IJNSA_ILi8EEESH_EEENS5_IJSH_SB_EEEEEEEvNS4_8identityES12_S1C_vS1D_EENS_8epilogue10collective6detail29Sm90TmaWarpSpecializedAdapterINS1G_15DefaultEpilogueISJ_SK_SK_NS1F_6thread17LinearCombinationISJ_Li1EffLNS1K_9ScaleType4KindE0ELNS_15FloatRoundStyleE2ESJ_EENS1_15EpilogueDefaultEEEEEvvEEEEvNT_6ParamsE:
[----:B------:R-:W0:Y:S02]  /*0000*/  LDC R1, c[0x0][0x28] ;  /* 0x00000a00ff017b82 */ /* 0x000e240000000800 */
[----:B0-----:R-:W-:Y:S01]  /*0010*/  VIADD R1, R1, 0xfffffff0 ;  /* 0xfffffff001017836 */ /* 0x001fe20000000000 */
[----:B------:R-:W0:Y:S01]  /*0020*/  S2R R2, SR_TID.X ;  /* 0x0000000000027919 */ /* 0x000e220000002100 */
[----:B------:R-:W-:Y:S01]  /*0030*/  ELECT P0, URZ, PT ;  /* 0x00000000003f782f */ /* 0x000fe20003800000 */
[----:B------:R-:W-:Y:S01]  /*0040*/  BSSY B0, `(.L_x_0) ;  /* 0x0000015000007945 */ /* 0x000fe20003800000 */
[--C-:B0-----:R-:W-:Y:S02]  /*0050*/  SHF.R.U32.HI R0, RZ, 0x5, R2.reuse ;  /* 0x00000005ff007819 */ /* 0x101fe40000011602 */
[----:B------:R-:W-:-:S03]  /*0060*/  SHF.R.U32.HI R2, RZ, 0x7, R2 ;  /* 0x00000007ff027819 */ /* 0x000fc60000011602 */
[----:B------:R-:W0:Y:S04]  /*0070*/  SHFL.IDX PT, R3, R0, RZ, 0x1f ;  /* 0x00001fff00037589 */ /* 0x000e2800000e0000 */
[----:B------:R-:W1:Y:S01]  /*0080*/  SHFL.IDX PT, R2, R2, RZ, 0x1f ;  /* 0x00001fff02027589 */ /* 0x000e6200000e0000 */
[----:B0-----:R-:W-:Y:S02]  /*0090*/  R2UR UR4, R3 ;  /* 0x00000000030472ca */ /* 0x001fe400000e0000 */
[----:B-1----:R-:W-:-:S11]  /*00a0*/  R2UR UR8, R2 ;  /* 0x00000000020872ca */ /* 0x002fd600000e0000 */
[----:B------:R-:W-:Y:S02]  /*00b0*/  USHF.R.S32.HI UR5, URZ, 0x1f, UR4 ;  /* 0x0000001f3f057899 */ /* 0x000fe40008011404 */
[----:B------:R-:W-:Y:S02]  /*00c0*/  ISETP.NE.OR P0, PT, RZ, UR4, !P0 ;  /* 0x00000004ff007c0c */ /* 0x000fe4000c705670 */
[----:B------:R-:W-:-:S04]  /*00d0*/  ULEA.HI UR5, UR5, UR4, URZ, 0x2 ;  /* 0x0000000405057291 */ /* 0x000fc8000f8f103f */
[----:B------:R-:W-:-:S04]  /*00e0*/  ULOP3.LUT UR5, UR5, 0xfffffffc, URZ, 0xc0, !UPT ;  /* 0xfffffffc05057892 */ /* 0x000fc8000f8ec03f */
[----:B------:R-:W-:-:S03]  /*00f0*/  UIADD3 UR6, UR4, -UR5, URZ ;  /* 0x8000000504067290 */ /* 0x000fc6000fffe03f */
[----:B------:R-:W-:Y:S09]  /*0100*/  @P0 BRA `(.L_x_1) ;  /* 0x0000000000200947 */ /* 0x000ff20003800000 */
[----:B------:R-:W-:Y:S02]  /*0110*/  ULDC.64 UR4, c[0x0][0x198] ;  /* 0x0000660000047ab9 */ /* 0x000fe40000000a00 */
[----:B------:R-:W-:Y:S02]  /*0120*/  UIADD3 UR10, UP0, UR4, 0xf0, URZ ;  /* 0x000000f0040a7890 */ /* 0x000fe4000ff1e03f */
[----:B------:R-:W-:Y:S02]  /*0130*/  UIADD3 UR4, UP1, UR4, 0x1f0, URZ ;  /* 0x000001f004047890 */ /* 0x000fe4000ff3e03f */
[----:B------:R-:W-:Y:S02]  /*0140*/  UIADD3.X UR11, URZ, UR5, URZ, UP0, !UPT ;  /* 0x000000053f0b7290 */ /* 0x000fe400087fe43f */
[----:B------:R-:W-:-:S07]  /*0150*/  UIADD3.X UR5, URZ, UR5, URZ, UP1, !UPT ;  /* 0x000000053f057290 */ /* 0x000fce0008ffe43f */
[----:B------:R0:W-:Y:S02]  /*0160*/  UTMACCTL.PF [UR10] ;  /* 0x000000000a0079b9 */ /* 0x0001e40008040000 */
[----:B------:R0:W-:Y:S02]  /*0170*/  UTMACCTL.PF [UR4] ;  /* 0x00000000040079b9 */ /* 0x0001e40008040000 */
[----:B0-----:R-:W-:Y:S01]  /*0180*/  NOP ;  /* 0x0000000000007918 */ /* 0x001fe20000000000 */
.L_x_1:
[----:B------:R-:W-:Y:S05]  /*0190*/  BSYNC B0 ;  /* 0x0000000000007941 */ /* 0x000fea0003800000 */
.L_x_0:
[----:B------:R-:W0:Y:S01]  /*01a0*/  SHFL.IDX PT, R2, R0, RZ, 0x1f ;  /* 0x00001fff00027589 */ /* 0x000e2200000e0000 */
[----:B------:R-:W-:Y:S01]  /*01b0*/  UISETP.NE.AND UP0, UPT, UR6, 0x3, UPT ;  /* 0x000000030600788c */ /* 0x000fe2000bf05270 */
[----:B------:R-:W-:Y:S01]  /*01c0*/  ISETP.NE.AND P1, PT, RZ, UR8, PT ;  /* 0x00000008ff007c0c */ /* 0x000fe2000bf25270 */
[----:B------:R-:W-:Y:S02]  /*01d0*/  UIADD3 UR11, UR8, -0x1, URZ ;  /* 0xffffffff080b7890 */ /* 0x000fe4000fffe03f */
[----:B------:R-:W-:Y:S02]  /*01e0*/  UISETP.EQ.OR UP0, UPT, UR6, URZ, !UP0 ;  /* 0x0000003f0600728c */ /* 0x000fe4000c702670 */
[----:B------:R-:W-:Y:S02]  /*01f0*/  UISETP.GE.U32.AND UP1, UPT, UR11, 0x2, UPT ;  /* 0x000000020b00788c */ /* 0x000fe4000bf26070 */
[----:B------:R-:W-:-:S04]  /*0200*/  UISETP.EQ.AND UP0, UPT, UR8, URZ, UP0 ;  /* 0x0000003f0800728c */ /* 0x000fc80008702270 */
[----:B------:R-:W-:-:S04]  /*0210*/  USEL UR7, URZ, 0x1, !UP0 ;  /* 0x000000013f077887 */ /* 0x000fc8000c000000 */
[----:B------:R-:W-:Y:S01]  /*0220*/  USEL UR7, UR7, 0x2, UP1 ;  /* 0x0000000207077887 */ /* 0x000fe20008800000 */
[----:B0-----:R-:W-:-:S13]  /*0230*/  ISETP.NE.AND P0, PT, R2, RZ, PT ;  /* 0x000000ff0200720c */ /* 0x001fda0003f05270 */
[----:B------:R-:W-:Y:S05]  /*0240*/  @P0 BRA `(.L_x_2) ;  /* 0x00000000008c0947 */ /* 0x000fea0003800000 */
[----:B------:R-:W-:Y:S01]  /*0250*/  ELECT P0, URZ, PT ;  /* 0x00000000003f782f */ /* 0x000fe20003800000 */
[----:B------:R-:W-:-:S12]  /*0260*/  BSSY B0, `(.L_x_2) ;  /* 0x0000021000007945 */ /* 0x000fd80003800000 */
[----:B------:R-:W-:Y:S05]  /*0270*/  @!P0 BRA `(.L_x_3) ;  /* 0x00000000007c8947 */ /* 0x000fea0003800000 */
[----:B------:R-:W0:Y:S01]  /*0280*/  S2UR UR10, SR_CgaCtaId ;  /* 0x00000000000a79c3 */ /* 0x000e220000008800 */
[----:B------:R-:W-:Y:S01]  /*0290*/  UMOV UR4, 0x400 ;  /* 0x0000040000047882 */ /* 0x000fe20000000000 */
[----:B------:R-:W-:Y:S01]  /*02a0*/  UMOV UR5, 0x1 ;  /* 0x0000000100057882 */ /* 0x000fe20000000000 */
[----:B------:R-:W-:Y:S02]  /*02b0*/  UMOV UR8, 0x100 ;  /* 0x0000010000087882 */ /* 0x000fe40000000000 */
[----:B------:R-:W-:-:S04]  /*02c0*/  UIADD3 UR8, -UR8, 0x100000, URZ ;  /* 0x0010000008087890 */ /* 0x000fc8000fffe13f */
[----:B------:R-:W-:Y:S02]  /*02d0*/  USHF.L.U32 UR9, UR8, 0xb, URZ ;  /* 0x0000000b08097899 */ /* 0x000fe4000800063f */
[----:B------:R-:W-:Y:S02]  /*02e0*/  USHF.L.U32 UR8, UR8, 0x1, URZ ;  /* 0x0000000108087899 */ /* 0x000fe4000800063f */
[----:B0-----:R-:W-:Y:S02]  /*02f0*/  ULEA UR10, UR10, UR4, 0x18 ;  /* 0x000000040a0a7291 */ /* 0x001fe4000f8ec03f */
[----:B------:R-:W-:-:S04]  /*0300*/  UIADD3 UR4, -UR5, 0x100000, URZ ;  /* 0x0010000005047890 */ /* 0x000fc8000fffe13f */
[----:B------:R-:W-:Y:S02]  /*0310*/  USHF.L.U32 UR5, UR4, 0xb, URZ ;  /* 0x0000000b04057899 */ /* 0x000fe4000800063f */
[----:B------:R-:W-:Y:S01]  /*0320*/  USHF.L.U32 UR4, UR4, 0x1, URZ ;  /* 0x0000000104047899 */ /* 0x000fe2000800063f */
[----:B------:R-:W0:Y:S11]  /*0330*/  FENCE.VIEW.ASYNC.S ;  /* 0x00000000000073c6 */ /* 0x000e360000000000 */
[----:B0-----:R0:W1:Y:S01]  /*0340*/  SYNCS.EXCH.64 URZ, [UR10], UR4 ;  /* 0x000000040a3f75b2 */ /* 0x0010620008000100 */
[----:B------:R0:W2:Y:S01]  /*0350*/  SYNCS.EXCH.64 URZ, [UR10+0x48], UR8 ;  /* 0x000048080a3f75b2 */ /* 0x0000a20008000100 */
[----:B------:R0:W3:Y:S01]  /*0360*/  SYNCS.EXCH.64 URZ, [UR10+0x8], UR4 ;  /* 0x000008040a3f75b2 */ /* 0x0000e20008000100 */
[----:B------:R0:W4:Y:S01]  /*0370*/  SYNCS.EXCH.64 URZ, [UR10+0x50], UR8 ;  /* 0x000050080a3f75b2 */ /* 0x0001220008000100 */
[----:B------:R0:W0:Y:S01]  /*0380*/  SYNCS.EXCH.64 URZ, [UR10+0x10], UR4 ;  /* 0x000010040a3f75b2 */ /* 0x0000220008000100 */
        /* <DEDUP_REMOVED lines=13> */
[----:B------:R-:W-:Y:S01]  /*0460*/  NOP ;  /* 0x0000000000007918 */ /* 0x000fe20000000000 */
.L_x_3:
[----:B0-----:R-:W-:Y:S05]  /*0470*/  BSYNC B0 ;  /* 0x0000000000007941 */ /* 0x001fea0003800000 */
.L_x_2:
[----:B------:R-:W0:Y:S01]  /*0480*/  SHFL.IDX PT, R0, R0, RZ, 0x1f ;  /* 0x00001fff00007589 */ /* 0x000e2200000e0000 */
[----:B------:R-:W5:Y:S01]  /*0490*/  LDC R2, c[0x0][0x65c] ;  /* 0x00019700ff027b82 */ /* 0x000f620000000800 */
[----:B------:R-:W-:Y:S01]  /*04a0*/  ELECT P0, URZ, PT ;  /* 0x00000000003f782f */ /* 0x000fe20003800000 */
[----:B------:R-:W-:Y:S01]  /*04b0*/  IMAD.MOV.U32 R3, RZ, RZ, RZ ;  /* 0x000000ffff037224 */ /* 0x000fe200078e00ff */
[----:B------:R-:W-:Y:S01]  /*04c0*/  UMOV UR4, 0x20 ;  /* 0x0000002000047882 */ /* 0x000fe20000000000 */
[----:B------:R-:W-:Y:S01]  /*04d0*/  NOP ;  /* 0x0000000000007918 */ /* 0x000fe20000000000 */
[----:B------:R-:W-:Y:S01]  /*04e0*/  NOP ;  /* 0x0000000000007918 */ /* 0x000fe20000000000 */
[----:B0-----:R-:W-:Y:S02]  /*04f0*/  ISETP.NE.OR P0, PT, R0, RZ, !P0 ;  /* 0x000000ff0000720c */ /* 0x001fe40004705670 */
[----:B-----5:R-:W-:Y:S01]  /*0500*/  ISETP.NE.AND P4, PT, R2, 0x1, PT ;  /* 0x000000010200780c */ /* 0x020fe20003f85270 */
[----:B------:R-:W0:Y:S01]  /*0510*/  S2R R0, SR_CTAID.Y ;  /* 0x0000000000007919 */ /* 0x000e220000002600 */
[----:B------:R-:W5:Y:S09]  /*0520*/  S2R R2, SR_CTAID.X ;  /* 0x0000000000027919 */ /* 0x000f720000002500 */
[----:B------:R-:W-:Y:S01]  /*0530*/  VOTEU.ALL UP0, P0 ;  /* 0x00000000003f7886 */ /* 0x000fe20000000000 */
[----:B------:R-:W-:Y:S01]  /*0540*/  VOTEU.ALL UP1, P0 ;  /* 0x00000000003f7886 */ /* 0x000fe20000020000 */
[----:B------:R-:W5:Y:S01]  /*0550*/  @P4 LDC R7, c[0x0][0x10] ;  /* 0x00000400ff074b82 */ /* 0x000f620000000800 */
[----:B------:R-:W-:-:S02]  /*0560*/  @P4 IMAD.MOV.U32 R5, RZ, RZ, RZ ;  /* 0x000000ffff054224 */ /* 0x000fc400078e00ff */
[----:B------:R-:W-:Y:S01]  /*0570*/  @P4 IMAD.MOV.U32 R11, RZ, RZ, RZ ;  /* 0x000000ffff0b4224 */ /* 0x000fe200078e00ff */
[----:B------:R-:W-:Y:S01]  /*0580*/  @!UP0 UMOV UR8, 0x400 ;  /* 0x0000040000088882 */ /* 0x000fe20000000000 */
[----:B------:R-:W-:-:S04]  /*0590*/  @!UP0 UIADD3 UR4, -UR4, 0x100000, URZ ;  /* 0x0010000004048890 */ /* 0x000fc8000fffe13f */
[----:B------:R-:W-:Y:S02]  /*05a0*/  @!UP0 USHF.L.U32 UR5, UR4, 0xb, URZ ;  /* 0x0000000b04058899 */ /* 0x000fe4000800063f */
[----:B------:R-:W-:Y:S01]  /*05b0*/  @!UP0 USHF.L.U32 UR4, UR4, 0x1, URZ ;  /* 0x0000000104048899 */ /* 0x000fe2000800063f */
[----:B------:R-:W1:Y:S08]  /*05c0*/  @!P4 LDC R9, c[0x0][0xc] ;  /* 0x00000300ff09cb82 */ /* 0x000e700000000800 */
[----:B------:R-:W2:Y:S01]  /*05d0*/  @!UP0 S2UR UR9, SR_CgaCtaId ;  /* 0x00000000000989c3 */ /* 0x000ea20000008800 */
[----:B0-----:R-:W-:-:S04]  /*05e0*/  @P4 IMAD.MOV.U32 R4, RZ, RZ, R0 ;  /* 0x000000ffff044224 */ /* 0x001fc800078e0000 */
[----:B-----5:R-:W-:-:S04]  /*05f0*/  @P4 IMAD.WIDE.U32 R6, R2, R7, R4 ;  /* 0x0000000702064225 */ /* 0x020fc800078e0004 */
[----:B------:R-:W-:Y:S02]  /*0600*/  @P4 IMAD.MOV.U32 R16, RZ, RZ, R6 ;  /* 0x000000ffff104224 */ /* 0x000fe400078e0006 */
[----:B------:R-:W-:Y:S02]  /*0610*/  @P4 IMAD.IADD R17, R7, 0x1, R11 ;  /* 0x0000000107114824 */ /* 0x000fe400078e020b */
[----:B-1----:R-:W-:-:S04]  /*0620*/  @!P4 IMAD.WIDE.U32 R4, R9, R0, R2 ;  /* 0x000000000904c225 */ /* 0x002fc800078e0002 */
[----:B------:R-:W-:Y:S02]  /*0630*/  @!P4 IMAD.MOV.U32 R16, RZ, RZ, R4 ;  /* 0x000000ffff10c224 */ /* 0x000fe400078e0004 */
[----:B------:R-:W-:Y:S01]  /*0640*/  @!P4 IMAD.MOV.U32 R17, RZ, RZ, R5 ;  /* 0x000000ffff11c224 */ /* 0x000fe200078e0005 */
[----:B--2---:R-:W-:Y:S02]  /*0650*/  @!UP0 ULEA UR8, UR9, UR8, 0x18 ;  /* 0x0000000809088291 */ /* 0x004fe4000f8ec03f */
[----:B------:R0:W-:Y:S01]  /*0660*/  STL [R1+0x4], R16 ;  /* 0x0000041001007387 */ /* 0x0001e20000100800 */
[----:B------:R-:W-:-:S03]  /*0670*/  VOTEU.ALL UP0, P0 ;  /* 0x00000000003f7886 */ /* 0x000fc60000000000 */
[----:B------:R0:W-:Y:S04]  /*0680*/  STL [R1], R17 ;  /* 0x0000001101007387 */ /* 0x0001e80000100800 */
[----:B------:R-:W1:Y:S02]  /*0690*/  FENCE.VIEW.ASYNC.S ;  /* 0x00000000000073c6 */ /* 0x000e640000000000 */
[----:B-1----:R0:W3:Y:S01]  /*06a0*/  @!UP0 SYNCS.EXCH.64 URZ, [UR8+0xa0], UR4 ;  /* 0x0000a004083f85b2 */ /* 0x0020e20008000100 */
[----:B------:R0:W3:Y:S01]  /*06b0*/  @!UP1 SYNCS.EXCH.64 URZ, [UR8+0xa8], UR4 ;  /* 0x0000a804083f95b2 */ /* 0x0000e20008000100 */
[----:B------:R-:W-:Y:S01]  /*06c0*/  NOP ;  /* 0x0000000000007918 */ /* 0x000fe20000000000 */
[----:B---34-:R-:W-:Y:S06]  /*06d0*/  BAR.SYNC.DEFER_BLOCKING 0x0 ;  /* 0x0000000000007b1d */ /* 0x018fec0000010000 */
[----:B0-----:R-:W-:Y:S05]  /*06e0*/  @!P1 BRA `(.L_x_4) ;  /* 0x000000c400a89947 */ /* 0x001fea0003800000 */
[----:B------:R-:W-:-:S06]  /*06f0*/  UISETP.GT.U32.AND UP0, UPT, UR11, 0x1, UPT ;  /* 0x000000010b00788c */ /* 0x000fcc000bf04070 */
[----:B------:R-:W-:-:S13]  /*0700*/  PLOP3.LUT P0, PT, PT, PT, UP0, 0x80, 0x0 ;  /* 0x000000000000781c */ /* 0x000fda0003f0f008 */
[----:B------:R-:W-:Y:S05]  /*0710*/  @P0 EXIT ;  /* 0x000000000000094d */ /* 0x000fea0003800000 */
[----:B------:R-:W-:Y:S01]  /*0720*/  IMAD.MOV.U32 R6, RZ, RZ, -0x1 ;  /* 0xffffffffff067424 */ /* 0x000fe200078e00ff */
[----:B------:R-:W-:Y:S01]  /*0730*/  ULDC.64 UR4, c[0x0][0x650] ;  /* 0x0001940000047ab9 */ /* 0x000fe20000000a00 */
[----:B------:R-:W-:Y:S01]  /*0740*/  IMAD.MOV.U32 R5, RZ, RZ, -0x1 ;  /* 0xffffffffff057424 */ /* 0x000fe200078e00ff */
[----:B------:R-:W-:Y:S01]  /*0750*/  ISETP.GE.U32.AND P0, PT, R16, UR4, PT ;  /* 0x0000000410007c0c */ /* 0x000fe2000bf06070 */
[----:B------:R-:W-:Y:S01]  /*0760*/  UMOV UR42, 0xffffffff ;  /* 0xffffffff002a7882 */ /* 0x000fe20000000000 */
[----:B------:R0:W-:Y:S01]  /*0770*/  STL [R1+0xc], R6 ;  /* 0x00000c0601007387 */ /* 0x0001e20000100800 */
[----:B------:R-:W-:Y:S02]  /*0780*/  PRMT R4, RZ, 0x7610, R4 ;  /* 0x00007610ff047816 */ /* 0x000fe40000000004 */
[----:B------:R-:W-:Y:S01]  /*0790*/  ISETP.GE.U32.AND.EX P0, PT, R17, UR5, PT, P0 ;  /* 0x0000000511007c0c */ /* 0x000fe2000bf06100 */
[----:B------:R0:W-:-:S12]  /*07a0*/  STL [R1+0x8], R5 ;  /* 0x0000080501007387 */ /* 0x0001d80000100800 */
[----:B0-----:R-:W-:Y:S05]  /*07b0*/  @P0 BRA `(.L_x_5) ;  /* 0x0000000400680947 */ /* 0x001fea0003800000 */
[----:B------:R-:W0:Y:S01]  /*07c0*/  LDC.64 R12, c[0x0][0x628] ;  /* 0x00018a00ff0c7b82 */ /* 0x000e220000000a00 */
[----:B------:R-:W-:Y:S02]  /*07d0*/  IMAD.MOV.U32 R4, RZ, RZ, R16 ;  /* 0x000000ffff047224 */ /* 0x000fe400078e0010 */
[----:B------:R-:W-:-:S05]  /*07e0*/  IMAD.MOV.U32 R5, RZ, RZ, R17 ;  /* 0x000000ffff057224 */ /* 0x000fca00078e0011 */
[----:B------:R-:W1:Y:S08]  /*07f0*/  LDC R10, c[0x0][0x630] ;  /* 0x00018c00ff0a7b82 */ /* 0x000e700000000800 */
[----:B------:R-:W2:Y:S01]  /*0800*/  LDC.64 R14, c[0x0][0x620] ;  /* 0x00018800ff0e7b82 */ /* 0x000ea20000000a00 */
[----:B0-----:R-:W-:-:S04]  /*0810*/  ISETP.NE.U32.AND P0, PT, R12, RZ, PT ;  /* 0x000000ff0c00720c */ /* 0x001fc80003f05070 */
[----:B------:R-:W-:-:S13]  /*0820*/  ISETP.NE.AND.EX P0, PT, R13, RZ, PT, P0 ;  /* 0x000000ff0d00720c */ /* 0x000fda0003f05300 */
[----:B-12---:R-:W-:Y:S05]  /*0830*/  @!P0 BRA `(.L_x_6) ;  /* 0x0000000000288947 */ /* 0x006fea0003800000 */
[----:B------:R-:W0:Y:S02]  /*0840*/  LDC R9, c[0x0][0x634] ;  /* 0x00018d00ff097b82 */ /* 0x000e240000000800 */
[----:B0-----:R-:W-:-:S05]  /*0850*/  IADD3 R9, P0, R16, R9, RZ ;  /* 0x0000000910097210 */ /* 0x001fca0007f1e0ff */
[----:B------:R-:W-:-:S04]  /*0860*/  IMAD.X R11, RZ, RZ, R17, P0 ;  /* 0x000000ffff0b7224 */ /* 0x000fc800000e0611 */
[----:B------:R-:W-:-:S04]  /*0870*/  IMAD.WIDE.U32 R4, R11, R12, RZ ;  /* 0x0000000c0b047225 */ /* 0x000fc800078e00ff */
[----:B------:R-:W-:-:S04]  /*0880*/  IMAD.WIDE.U32 R6, P0, R9, R13, R4 ;  /* 0x0000000d09067225 */ /* 0x000fc80007800004 */
[----:B------:R-:W-:-:S04]  /*0890*/  IMAD.WIDE.U32 R4, R9, R12, RZ ;  /* 0x0000000c09047225 */ /* 0x000fc800078e00ff */
[----:B------:R-:W-:Y:S01]  /*08a0*/  IMAD.X R9, RZ, RZ, RZ, P0 ;  /* 0x000000ffff097224 */ /* 0x000fe200000e06ff */
[----:B------:R-:W-:Y:S01]  /*08b0*/  IADD3 RZ, P0, R5, R6, RZ ;  /* 0x0000000605ff7210 */ /* 0x000fe20007f1e0ff */
[----:B------:R-:W-:-:S04]  /*08c0*/  IMAD.MOV.U32 R8, RZ, RZ, R7 ;  /* 0x000000ffff087224 */ /* 0x000fc800078e0007 */
[----:B------:R-:W-:-:S08]  /*08d0*/  IMAD.WIDE.U32.X R4, R11, R13, R8, P0 ;  /* 0x0000000d0b047225 */ /* 0x000fd000000e0408 */
.L_x_6:
[-CC-:B------:R-:W-:Y:S01]  /*08e0*/  SHF.R.U64 R24, R4, R10.reuse, R5.reuse ;  /* 0x0000000a04187219 */ /* 0x180fe20000001205 */
[----:B------:R-:W0:Y:S01]  /*08f0*/  LDC R8, c[0x0][0x618] ;  /* 0x00018600ff087b82 */ /* 0x000e220000000800 */
[----:B------:R-:W-:Y:S01]  /*0900*/  SHF.R.U32.HI R4, RZ, R10, R5 ;  /* 0x0000000aff047219 */ /* 0x000fe20000011605 */
[----:B------:R-:W-:Y:S01]  /*0910*/  ULDC UR4, c[0x0][0x150] ;  /* 0x0000540000047ab9 */ /* 0x000fe20000000800 */
[----:B------:R-:W-:Y:S01]  /*0920*/  IADD3 R9, P0, RZ, -R24, RZ ;  /* 0x80000018ff097210 */ /* 0x000fe20007f1e0ff */
[----:B------:R-:W-:Y:S01]  /*0930*/  IMAD.MOV.U32 R5, RZ, RZ, R17 ;  /* 0x000000ffff057224 */ /* 0x000fe200078e0011 */
[----:B------:R-:W-:-:S03]  /*0940*/  I2FP.F32.U32 R3, R2 ;  /* 0x0000000200037245 */ /* 0x000fc60000201000 */
[----:B------:R-:W1:Y:S01]  /*0950*/  LDC.64 R18, c[0x0][0x640] ;  /* 0x00019000ff127b82 */ /* 0x000e620000000a00 */
[----:B------:R-:W-:Y:S02]  /*0960*/  IMAD.X R11, RZ, RZ, ~R4, P0 ;  /* 0x000000ffff0b7224 */ /* 0x000fe400000e0e04 */
[----:B------:R-:W-:Y:S01]  /*0970*/  FMUL R3, R3, UR4 ;  /* 0x0000000403037c20 */ /* 0x000fe20008400000 */
[----:B------:R-:W-:Y:S01]  /*0980*/  IMAD.MOV.U32 R4, RZ, RZ, R16 ;  /* 0x000000ffff047224 */ /* 0x000fe200078e0010 */
[----:B------:R-:W-:Y:S01]  /*0990*/  ULDC UR4, c[0x0][0x154] ;  /* 0x0000550000047ab9 */ /* 0x000fe20000000800 */
[-C--:B------:R-:W-:Y:S02]  /*09a0*/  IMAD R6, R11, R14.reuse, RZ ;  /* 0x0000000e0b067224 */ /* 0x080fe400078e02ff */
[C---:B------:R-:W-:Y:S01]  /*09b0*/  IMAD.WIDE.U32 R4, R9.reuse, R14, R4 ;  /* 0x0000000e09047225 */ /* 0x040fe200078e0004 */
[----:B------:R-:W2:Y:S01]  /*09c0*/  LDC R10, c[0x0][0x608] ;  /* 0x00018200ff0a7b82 */ /* 0x000ea20000000800 */
[----:B------:R-:W3:Y:S02]  /*09d0*/  F2I.U32.TRUNC.NTZ R3, R3 ;  /* 0x0000000300037305 */ /* 0x000ee4000020f000 */
[----:B------:R-:W-:-:S04]  /*09e0*/  IMAD R9, R9, R15, R6 ;  /* 0x0000000f09097224 */ /* 0x000fc800078e0206 */
[----:B------:R-:W-:Y:S01]  /*09f0*/  IMAD.IADD R5, R5, 0x1, R9 ;  /* 0x0000000105057824 */ /* 0x000fe200078e0209 */
[----:B------:R-:W4:Y:S01]  /*0a00*/  LDC R7, c[0x0][0x144] ;  /* 0x00005100ff077b82 */ /* 0x000f220000000800 */
[----:B------:R-:W-:-:S03]  /*0a10*/  IMAD.MOV.U32 R9, RZ, RZ, 0x1 ;  /* 0x00000001ff097424 */ /* 0x000fc600078e00ff */
[----:B0-----:R-:W-:Y:S02]  /*0a20*/  SHF.R.U64 R12, R4, R8, R5 ;  /* 0x00000008040c7219 */ /* 0x001fe40000001205 */
[----:B------:R-:W-:Y:S02]  /*0a30*/  I2FP.F32.U32 R4, R0 ;  /* 0x0000000000047245 */ /* 0x000fe40000201000 */
[----:B------:R-:W0:Y:S01]  /*0a40*/  LDC R14, c[0x0][0x658] ;  /* 0x00019600ff0e7b82 */ /* 0x000e220000000800 */
[----:B-1----:R-:W-:Y:S01]  /*0a50*/  ISETP.NE.U32.AND P0, PT, R18, RZ, PT ;  /* 0x000000ff1200720c */ /* 0x002fe20003f05070 */
[----:B---3--:R-:W-:Y:S02]  /*0a60*/  IMAD.MOV R6, RZ, RZ, -R3 ;  /* 0x000000ffff067224 */ /* 0x008fe400078e0a03 */
[----:B------:R-:W-:Y:S01]  /*0a70*/  FMUL R4, R4, UR4 ;  /* 0x0000000404047c20 */ /* 0x000fe20008400000 */
[----:B------:R-:W-:Y:S01]  /*0a80*/  SHF.R.U32.HI R3, RZ, R8, R5 ;  /* 0x00000008ff037219 */ /* 0x000fe20000011605 */
[----:B------:R-:W-:Y:S01]  /*0a90*/  IMAD.MOV.U32 R5, RZ, RZ, -0x1 ;  /* 0xffffffffff057424 */ /* 0x000fe200078e00ff */
[----:B------:R-:W-:Y:S01]  /*0aa0*/  ISETP.NE.AND.EX P0, PT, R19, RZ, PT, P0 ;  /* 0x000000ff1300720c */ /* 0x000fe20003f05300 */
[----:B------:R1:W3:Y:S01]  /*0ab0*/  F2I.U32.TRUNC.NTZ R11, R4 ;  /* 0x00000004000b7305 */ /* 0x0002e2000020f000 */
[----:B------:R-:W1:Y:S01]  /*0ac0*/  LDC R13, c[0x0][0x148] ;  /* 0x00005200ff0d7b82 */ /* 0x000e620000000800 */
[----:B--2---:R-:W-:-:S02]  /*0ad0*/  SHF.R.U64 R23, R12, R10, R3 ;  /* 0x0000000a0c177219 */ /* 0x004fc40000001203 */
[----:B------:R-:W-:-:S05]  /*0ae0*/  SHF.R.U32.HI R3, RZ, R10, R3 ;  /* 0x0000000aff037219 */ /* 0x000fca0000011603 */
[----:B------:R-:W2:Y:S01]  /*0af0*/  LDC R17, c[0x0][0x600] ;  /* 0x00018000ff117b82 */ /* 0x000ea20000000800 */
[----:B----4-:R-:W-:-:S07]  /*0b00*/  IMAD R8, R7, R6, R2 ;  /* 0x0000000607087224 */ /* 0x010fce00078e0202 */
[----:B------:R-:W4:Y:S01]  /*0b10*/  LDC R16, c[0x0][0x648] ;  /* 0x00019200ff107b82 */ /* 0x000f220000000800 */
[-C--:B0-----:R-:W-:Y:S02]  /*0b20*/  SHF.L.U32 R2, R5, R14.reuse, RZ ;  /* 0x0000000e05027219 */ /* 0x081fe400000006ff */
[--C-:B------:R-:W-:Y:S02]  /*0b30*/  SHF.R.U64 R22, R23, R14, R3.reuse ;  /* 0x0000000e17167219 */ /* 0x100fe40000001203 */
[----:B------:R-:W-:Y:S02]  /*0b40*/  LOP3.LUT R10, RZ, R2, RZ, 0x33, !PT ;  /* 0x00000002ff0a7212 */ /* 0x000fe400078e33ff */
[-C--:B------:R-:W-:Y:S01]  /*0b50*/  SHF.R.U32.HI R3, RZ, R14.reuse, R3 ;  /* 0x0000000eff037219 */ /* 0x080fe20000011603 */
[----:B------:R-:W0:Y:S01]  /*0b60*/  LDC R21, c[0x0][0x638] ;  /* 0x00018e00ff157b82 */ /* 0x000e220000000800 */
[----:B------:R-:W-:Y:S01]  /*0b70*/  SHF.L.U32 R9, R9, R14, RZ ;  /* 0x0000000e09097219 */ /* 0x000fe200000006ff */
[----:B------:R-:W-:-:S06]  /*0b80*/  IMAD.MOV.U32 R2, RZ, RZ, R22 ;  /* 0x000000ffff027224 */ /* 0x000fcc00078e0016 */
[----:B------:R-:W0:Y:S01]  /*0b90*/  LDC R20, c[0x0][0x610] ;  /* 0x00018400ff147b82 */ /* 0x000e220000000800 */
[----:B-1-3--:R-:W-:Y:S05]  /*0ba0*/  @!P0 BRA `(.L_x_7) ;  /* 0x0000000000288947 */ /* 0x00afea0003800000 */
[----:B------:R-:W1:Y:S02]  /*0bb0*/  LDC R7, c[0x0][0x64c] ;  /* 0x00019300ff077b82 */ /* 0x000e640000000800 */
[----:B-1----:R-:W-:-:S05]  /*0bc0*/  IADD3 R7, P0, R22, R7, RZ ;  /* 0x0000000716077210 */ /* 0x002fca0007f1e0ff */
        /* <DEDUP_REMOVED lines=8> */
.L_x_7:
[----:B----4-:R-:W-:Y:S01]  /*0c50*/  SHF.R.U64 R2, R2, R16, R3 ;  /* 0x0000001002027219 */ /* 0x010fe20000001203 */
[----:B--2---:R-:W-:Y:S01]  /*0c60*/  VIADD R3, R17, 0xffffffff ;  /* 0xffffffff11037836 */ /* 0x004fe20000000000 */
[----:B------:R-:W-:Y:S01]  /*0c70*/  LOP3.LUT R10, R23, R10, RZ, 0xc0, !PT ;  /* 0x0000000a170a7212 */ /* 0x000fe200078ec0ff */
[----:B------:R-:W-:Y:S01]  /*0c80*/  IMAD.MOV R11, RZ, RZ, -R11 ;  /* 0x000000ffff0b7224 */ /* 0x000fe200078e0a0b */
[----:B------:R-:W-:Y:S01]  /*0c90*/  R2UR UR42, R24 ;  /* 0x00000000182a72ca */ /* 0x000fe200000e0000 */
[----:B------:R-:W-:Y:S01]  /*0ca0*/  IMAD.MOV R4, RZ, RZ, -R2 ;  /* 0x000000ffff047224 */ /* 0x000fe200078e0a02 */
[----:B------:R-:W-:Y:S01]  /*0cb0*/  LOP3.LUT R3, R12, R3, RZ, 0xc0, !PT ;  /* 0x000000030c037212 */ /* 0x000fe200078ec0ff */
[----:B------:R-:W-:Y:S02]  /*0cc0*/  @P4 IMAD R8, R13, R11, R0 ;  /* 0x0000000b0d084224 */ /* 0x000fe400078e0200 */
[----:B------:R-:W-:Y:S02]  /*0cd0*/  IMAD R9, R9, R2, R10 ;  /* 0x0000000209097224 */ /* 0x000fe400078e020a */
[----:B0-----:R-:W-:-:S02]  /*0ce0*/  IMAD R0, R4, R21, R22 ;  /* 0x0000001504007224 */ /* 0x001fc400078e0216 */
[----:B------:R-:W-:Y:S02]  /*0cf0*/  IMAD R8, R9, R20, R8 ;  /* 0x0000001409087224 */ /* 0x000fe400078e0208 */
[----:B------:R-:W-:Y:S02]  /*0d00*/  IMAD R3, R0, R17, R3 ;  /* 0x0000001100037224 */ /* 0x000fe400078e0203 */
[----:B------:R-:W-:-:S03]  /*0d10*/  IMAD.MOV.U32 R4, RZ, RZ, 0x1 ;  /* 0x00000001ff047424 */ /* 0x000fc600078e00ff */
[----:B------:R-:W-:Y:S02]  /*0d20*/  SEL R2, R3, R8, !P4 ;  /* 0x0000000803027207 */ /* 0x000fe40006000000 */
[----:B------:R-:W-:-:S03]  /*0d30*/  SEL R0, R8, R3, !P4 ;  /* 0x0000000308007207 */ /* 0x000fc60006000000 */
[----:B------:R0:W-:Y:S04]  /*0d40*/  STL [R1+0x8], R2 ;  /* 0x0000080201007387 */ /* 0x0001e80000100800 */
[----:B------:R0:W-:Y:S02]  /*0d50*/  STL [R1+0xc], R0 ;  /* 0x00000c0001007387 */ /* 0x0001e40000100800 */
.L_x_5:
[----:B------:R-:W-:-:S08]  /*0d60*/  NOP ;  /* 0x0000000000007918 */ /* 0x000fd00000000000 */
[----:B------:R-:W1:Y:S02]  /*0d70*/  USETMAXREG.TRY_ALLOC.CTAPOOL UP0, 0xe8 ;  /* 0x000000e8000079c8 */ /* 0x000e640008000600 */
[----:B-1----:R-:W-:-:S13]  /*0d80*/  PLOP3.LUT P0, PT, PT, PT, UP0, 0x80, 0x0 ;  /* 0x000000000000781c */ /* 0x002fda0003f0f008 */
[----:B------:R-:W-:Y:S05]  /*0d90*/  @!P0 BRA `(.L_x_5) ;  /* 0xfffffffc00f08947 */ /* 0x000fea000383ffff */
[----:B------:R-:W-:Y:S01]  /*0da0*/  ULDC.64 UR4, c[0x0][0x598] ;  /* 0x0001660000047ab9 */ /* 0x000fe20000000a00 */
[----:B------:R-:W-:Y:S01]  /*0db0*/  ULDC.64 UR48, c[0x0][0x208] ;  /* 0x0000820000307ab9 */ /* 0x000fe20000000a00 */
[----:B------:R-:W-:-:S04]  /*0dc0*/  ISETP.NE.U32.AND P0, PT, RZ, UR4, PT ;  /* 0x00000004ff007c0c */ /* 0x000fc8000bf05070 */
[----:B------:R-:W-:-:S13]  /*0dd0*/  ISETP.NE.AND.EX P0, PT, RZ, UR5, PT, P0 ;  /* 0x00000005ff007c0c */ /* 0x000fda000bf05300 */
[----:B------:R-:W-:Y:S05]  /*0de0*/  @!P0 BRA `(.L_x_8) ;  /* 0x0000000000208947 */ /* 0x000fea0003800000 */
[----:B0-----:R-:W0:Y:S02]  /*0df0*/  LDC.64 R2, c[0x0][0x598] ;  /* 0x00016600ff027b82 */ /* 0x001e240000000a00 */
[----:B0-----:R-:W2:Y:S02]  /*0e00*/  LDG.E.64 R2, desc[UR48][R2.64] ;  /* 0x0000003002027981 */ /* 0x001ea4000c1e1b00 */
[----:B--2---:R-:W-:-:S04]  /*0e10*/  ISETP.NE.U32.AND P0, PT, R2, RZ, PT ;  /* 0x000000ff0200720c */ /* 0x004fc80003f05070 */
[----:B------:R-:W-:-:S13]  /*0e20*/  ISETP.NE.AND.EX P0, PT, R3, RZ, PT, P0 ;  /* 0x000000ff0300720c */ /* 0x000fda0003f05300 */
[----:B------:R-:W-:Y:S05]  /*0e30*/  @!P0 BRA `(.L_x_8) ;  /* 0x00000000000c8947 */ /* 0x000fea0003800000 */
[----:B------:R-:W2:Y:S02]  /*0e40*/  LD.E R2, desc[UR48][R2.64] ;  /* 0x0000003002027980 */ /* 0x000ea4000c101900 */
[----:B--2---:R-:W-:Y:S01]  /*0e50*/  R2UR UR41, R2 ;  /* 0x00000000022972ca */ /* 0x004fe200000e0000 */
[----:B------:R-:W-:-:S14]  /*0e60*/  BRA `(.L_x_9) ;  /* 0x0000000000247947 */ /* 0x000fdc0003800000 */
.L_x_8:
[----:B------:R-:W-:Y:S02]  /*0e70*/  ULDC.64 UR4, c[0x0][0x588] ;  /* 0x0001620000047ab9 */ /* 0x000fe40000000a00 */
[----:B------:R-:W-:-:S04]  /*0e80*/  ISETP.NE.U32.AND P0, PT, RZ, UR4, PT ;  /* 0x00000004ff007c0c */ /* 0x000fc8000bf05070 */
[----:B------:R-:W-:-:S13]  /*0e90*/  ISETP.NE.AND.EX P0, PT, RZ, UR5, PT, P0 ;  /* 0x00000005ff007c0c */ /* 0x000fda000bf05300 */
[----:B------:R-:W-:Y:S05]  /*0ea0*/  @!P0 BRA `(.L_x_10) ;  /* 0x0000000000108947 */ /* 0x000fea0003800000 */
[----:B0-----:R-:W0:Y:S02]  /*0eb0*/  LDC.64 R2, c[0x0][0x588] ;  /* 0x00016200ff027b82 */ /* 0x001e240000000a00 */
[----:B0-----:R-:W2:Y:S02]  /*0ec0*/  LDG.E R2, desc[UR48][R2.64] ;  /* 0x0000003002027981 */ /* 0x001ea4000c1e1900 */
[----:B--2---:R-:W-:Y:S01]  /*0ed0*/  R2UR UR41, R2 ;  /* 0x00000000022972ca */ /* 0x004fe200000e0000 */
[----:B------:R-:W-:-:S14]  /*0ee0*/  BRA `(.L_x_9) ;  /* 0x0000000000047947 */ /* 0x000fdc0003800000 */
.L_x_10:
[----:B------:R-:W-:-:S05]  /*0ef0*/  ULDC UR41, c[0x0][0x580] ;  /* 0x0001600000297ab9 */ /* 0x000fca0000000800 */
.L_x_9:
[----:B------:R-:W-:Y:S02]  /*0f00*/  ULDC.64 UR4, c[0x0][0x5a0] ;  /* 0x0001680000047ab9 */ /* 0x000fe40000000a00 */
        /* <DEDUP_REMOVED lines=11> */
.L_x_11:
        /* <DEDUP_REMOVED lines=8> */
.L_x_13:
[----:B------:R-:W-:-:S05]  /*1040*/  ULDC UR40, c[0x0][0x584] ;  /* 0x0001610000287ab9 */ /* 0x000fca0000000800 */
.L_x_12:
[----:B------:R-:W-:-:S13]  /*1050*/  LOP3.LUT P0, RZ, R4, 0xff, RZ, 0xc0, !PT ;  /* 0x000000ff04ff7812 */ /* 0x000fda000780c0ff */
[----:B------:R-:W-:Y:S05]  /*1060*/  @!P0 EXIT ;  /* 0x000000000000894d */ /* 0x000fea0003800000 */
[----:B------:R-:W-:Y:S01]  /*1070*/  ULDC UR4, c[0x0][0x28c] ;  /* 0x0000a30000047ab9 */ /* 0x000fe20000000800 */
[----:B------:R-:W-:Y:S02]  /*1080*/  ULOP3.LUT UR8, UR7, 0x1, URZ, 0xfc, !UPT ;  /* 0x0000000107087892 */ /* 0x000fe4000f8efc3f */
[----:B------:R-:W-:-:S04]  /*1090*/  UIADD3 UR4, UR4, 0x3f, URZ ;  /* 0x0000003f04047890 */ /* 0x000fc8000fffe03f */
[----:B------:R-:W-:-:S04]  /*10a0*/  USHF.R.S32.HI UR5, URZ, 0x1f, UR4 ;  /* 0x0000001f3f057899 */ /* 0x000fc80008011404 */
[----:B------:R-:W-:-:S03]  /*10b0*/  ULEA.HI UR5, UR5, UR4, URZ, 0x6 ;  /* 0x0000000405057291 */ /* 0x000fc6000f8f303f */
[----:B------:R-:W-:Y:S01]  /*10c0*/  UMOV UR4, URZ ;  /* 0x0000003f00047c82 */ /* 0x000fe20008000000 */
[----:B------:R-:W-:-:S03]  /*10d0*/  USHF.R.S32.HI UR11, URZ, 0x6, UR5 ;  /* 0x000000063f0b7899 */ /* 0x000fc60008011405 */
[----:B------:R-:W-:-:S09]  /*10e0*/  UMOV UR5, URZ ;  /* 0x0000003f00057c82 */ /* 0x000fd20008000000 */
.L_x_262:
[----:B0-----:R-:W0:Y:S01]  /*10f0*/  S2R R0, SR_TID.X ;  /* 0x0000000000007919 */ /* 0x001e220000002100 */
[----:B-1----:R-:W1:Y:S01]  /*1100*/  S2UR UR16, SR_CgaCtaId ;  /* 0x00000000001079c3 */ /* 0x002e620000008800 */
[----:B------:R-:W-:Y:S01]  /*1110*/  UMOV UR15, 0x400 ;  /* 0x00000400000f7882 */ /* 0x000fe20000000000 */
[----:B------:R-:W-:Y:S01]  /*1120*/  UMOV UR6, URZ ;  /* 0x0000003f00067c82 */ /* 0x000fe20008000000 */
[----:B------:R-:W-:Y:S01]  /*1130*/  UMOV UR12, URZ ;  /* 0x0000003f000c7c82 */ /* 0x000fe20008000000 */
[----:B------:R-:W-:Y:S01]  /*1140*/  UMOV UR13, URZ ;  /* 0x0000003f000d7c82 */ /* 0x000fe20008000000 */
[----:B------:R-:W-:Y:S01]  /*1150*/  UMOV UR46, UR5 ;  /* 0x00000005002e7c82 */ /* 0x000fe20008000000 */
[----:B------:R-:W-:Y:S01]  /*1160*/  IMAD.MOV.U32 R224, RZ, RZ, RZ ;  /* 0x000000ffffe07224 */ /* 0x000fe200078e00ff */
[----:B------:R-:W-:Y:S01]  /*1170*/  CS2R R222, SRZ ;  /* 0x0000000000de7805 */ /* 0x000fe2000001ff00 */
[----:B--2---:R-:W2:Y:S01]  /*1180*/  LDC R2, c[0x0][0x28c] ;  /* 0x0000a300ff027b82 */ /* 0x004ea20000000800 */
[----:B------:R-:W-:-:S02]  /*1190*/  CS2R R220, SRZ ;  /* 0x0000000000dc7805 */ /* 0x000fc4000001ff00 */
[----:B------:R-:W-:Y:S02]  /*11a0*/  CS2R R218, SRZ ;  /* 0x0000000000da7805 */ /* 0x000fe4000001ff00 */
[----:B------:R-:W-:Y:S02]  /*11b0*/  CS2R R216, SRZ ;  /* 0x0000000000d87805 */ /* 0x000fe4000001ff00 */
[----:B------:R-:W-:Y:S02]  /*11c0*/  CS2R R214, SRZ ;  /* 0x0000000000d67805 */ /* 0x000fe4000001ff00 */
[----:B------:R-:W-:Y:S02]  /*11d0*/  CS2R R212, SRZ ;  /* 0x0000000000d47805 */ /* 0x000fe4000001ff00 */
[----:B------:R-:W-:Y:S02]  /*11e0*/  CS2R R210, SRZ ;  /* 0x0000000000d27805 */ /* 0x000fe4000001ff00 */
        /* <DEDUP_REMOVED lines=16> */
[----:B0-----:R-:W-:Y:S02]  /*12f0*/  LOP3.LUT R0, R0, 0x80, RZ, 0xc0, !PT ;  /* 0x0000008000007812 */ /* 0x001fe400078ec0ff */
[----:B------:R-:W-:Y:S02]  /*1300*/  CS2R R176, SRZ ;  /* 0x0000000000b07805 */ /* 0x000fe4000001ff00 */
[----:B--2---:R-:W-:-:S02]  /*1310*/  ISETP.GE.AND P0, PT, R2, 0x1, PT ;  /* 0x000000010200780c */ /* 0x004fc40003f06270 */
[----:B------:R-:W-:Y:S02]  /*1320*/  CS2R R174, SRZ ;  /* 0x0000000000ae7805 */ /* 0x000fe4000001ff00 */
[----:B------:R-:W-:Y:S02]  /*1330*/  SHF.R.U32.HI R0, RZ, 0x7, R0 ;  /* 0x00000007ff007819 */ /* 0x000fe40000011600 */
[----:B------:R-:W-:Y:S02]  /*1340*/  CS2R R172, SRZ ;  /* 0x0000000000ac7805 */ /* 0x000fe4000001ff00 */
[----:B------:R-:W-:Y:S02]  /*1350*/  CS2R R170, SRZ ;  /* 0x0000000000aa7805 */ /* 0x000fe4000001ff00 */
[----:B------:R-:W-:Y:S02]  /*1360*/  CS2R R168, SRZ ;  /* 0x0000000000a87805 */ /* 0x000fe4000001ff00 */
[----:B------:R-:W-:-:S02]  /*1370*/  CS2R R166, SRZ ;  /* 0x0000000000a67805 */ /* 0x000fc4000001ff00 */
[----:B------:R-:W-:Y:S01]  /*1380*/  CS2R R164, SRZ ;  /* 0x0000000000a47805 */ /* 0x000fe2000001ff00 */
[----:B------:R-:W0:Y:S01]  /*1390*/  SHFL.IDX PT, R0, R0, RZ, 0x1f ;  /* 0x00001fff00007589 */ /* 0x000e2200000e0000 */
        /* <DEDUP_REMOVED lines=23> */
[----:B0-----:R-:W-:Y:S02]  /*1510*/  R2UR UR10, R0 ;  /* 0x00000000000a72ca */ /* 0x001fe400000e0000 */
[----:B------:R-:W-:Y:S02]  /*1520*/  CS2R R4, SRZ ;  /* 0x0000000000047805 */ /* 0x000fe4000001ff00 */
[----:B------:R-:W-:Y:S01]  /*1530*/  CS2R R2, SRZ ;  /* 0x0000000000027805 */ /* 0x000fe2000001ff00 */
[----:B------:R-:W-:Y:S01]  /*1540*/  IMAD.MOV.U32 R0, RZ, RZ, RZ ;  /* 0x000000ffff007224 */ /* 0x000fe200078e00ff */
[----:B------:R-:W-:Y:S01]  /*1550*/  CS2R R128, SRZ ;  /* 0x0000000000807805 */ /* 0x000fe2000001ff00 */
[----:B------:R-:W-:Y:S01]  /*1560*/  IMAD.U32 R225, RZ, RZ, UR4 ;  /* 0x00000004ffe17e24 */ /* 0x000fe2000f8e00ff */
[----:B------:R-:W-:Y:S02]  /*1570*/  CS2R R130, SRZ ;  /* 0x0000000000827805 */ /* 0x000fe4000001ff00 */
[----:B------:R-:W-:-:S02]  /*1580*/  CS2R R132, SRZ ;  /* 0x0000000000847805 */ /* 0x000fc4000001ff00 */
[----:B------:R-:W-:Y:S02]  /*1590*/  CS2R R134, SRZ ;  /* 0x0000000000867805 */ /* 0x000fe4000001ff00 */
[----:B------:R-:W-:Y:S02]  /*15a0*/  CS2R R120, SRZ ;  /* 0x0000000000787805 */ /* 0x000fe4000001ff00 */
[----:B------:R-:W-:Y:S02]  /*15b0*/  CS2R R122, SRZ ;  /* 0x00000000007a7805 */ /* 0x000fe4000001ff00 */
[----:B------:R-:W-:Y:S02]  /*15c0*/  CS2R R124, SRZ ;  /* 0x00000000007c7805 */ /* 0x000fe4000001ff00 */
[----:B------:R-:W-:Y:S01]  /*15d0*/  CS2R R126, SRZ ;  /* 0x00000000007e7805 */ /* 0x000fe2000001ff00 */
[----:B------:R-:W-:Y:S01]  /*15e0*/  ULEA.HI UR9, UR10, UR10, URZ, 0x1 ;  /* 0x0000000a0a097291 */ /* 0x000fe2000f8f083f */
[----:B------:R-:W-:-:S02]  /*15f0*/  CS2R R112, SRZ ;  /* 0x0000000000707805 */ /* 0x000fc4000001ff00 */
[----:B------:R-:W-:Y:S02]  /*1600*/  CS2R R114, SRZ ;  /* 0x0000000000727805 */ /* 0x000fe4000001ff00 */
[----:B------:R-:W-:Y:S01]  /*1610*/  CS2R R116, SRZ ;  /* 0x0000000000747805 */ /* 0x000fe2000001ff00 */
[----:B------:R-:W-:Y:S01]  /*1620*/  ULOP3.LUT UR14, UR9, 0xffffe, URZ, 0xc0, !UPT ;  /* 0x000ffffe090e7892 */ /* 0x000fe2000f8ec03f */
[----:B------:R-:W-:Y:S01]  /*1630*/  CS2R R118, SRZ ;  /* 0x0000000000767805 */ /* 0x000fe2000001ff00 */
[----:B-1----:R-:W-:Y:S01]  /*1640*/  ULEA UR9, UR16, UR15, 0x18 ;  /* 0x0000000f10097291 */ /* 0x002fe2000f8ec03f */
[----:B------:R-:W-:Y:S01]  /*1650*/  CS2R R104, SRZ ;  /* 0x0000000000687805 */ /* 0x000fe2000001ff00 */
[----:B------:R-:W-:Y:S01]  /*1660*/  UIADD3 UR14, UR10, -UR14, URZ ;  /* 0x8000000e0a0e7290 */ /* 0x000fe2000fffe03f */
[----:B------:R-:W-:Y:S02]  /*1670*/  CS2R R106, SRZ ;  /* 0x00000000006a7805 */ /* 0x000fe4000001ff00 */
[----:B------:R-:W-:-:S02]  /*1680*/  CS2R R108, SRZ ;  /* 0x00000000006c7805 */ /* 0x000fc4000001ff00 */
[----:B------:R-:W-:Y:S01]  /*1690*/  CS2R R110, SRZ ;  /* 0x00000000006e7805 */ /* 0x000fe2000001ff00 */
[----:B------:R-:W-:Y:S01]  /*16a0*/  ULEA UR14, UR14, UR9, 0xc ;  /* 0x000000090e0e7291 */ /* 0x000fe2000f8e603f */
[----:B------:R-:W-:Y:S02]  /*16b0*/  CS2R R96, SRZ ;  /* 0x0000000000607805 */ /* 0x000fe4000001ff00 */
[----:B------:R-:W-:Y:S02]  /*16c0*/  CS2R R98, SRZ ;  /* 0x0000000000627805 */ /* 0x000fe4000001ff00 */
[----:B------:R-:W-:Y:S01]  /*16d0*/  CS2R R100, SRZ ;  /* 0x0000000000647805 */ /* 0x000fe2000001ff00 */
[----:B------:R-:W-:Y:S01]  /*16e0*/  UIADD3 UR14, UR14, 0x180, URZ ;  /* 0x000001800e0e7890 */ /* 0x000fe2000fffe03f */
[----:B------:R-:W-:Y:S02]  /*16f0*/  CS2R R102, SRZ ;  /* 0x0000000000667805 */ /* 0x000fe4000001ff00 */
[----:B------:R-:W-:-:S02]  /*1700*/  CS2R R88, SRZ ;  /* 0x0000000000587805 */ /* 0x000fc4000001ff00 */
[----:B------:R-:W-:Y:S01]  /*1710*/  CS2R R90, SRZ ;  /* 0x00000000005a7805 */ /* 0x000fe2000001ff00 */
[----:B------:R-:W-:Y:S01]  /*1720*/  USHF.R.U32.HI UR10, URZ, 0x4, UR14 ;  /* 0x000000043f0a7899 */ /* 0x000fe2000801160e */
[----:B------:R-:W-:Y:S02]  /*1730*/  CS2R R92, SRZ ;  /* 0x00000000005c7805 */ /* 0x000fe4000001ff00 */
[----:B------:R-:W-:Y:S02]  /*1740*/  CS2R R94, SRZ ;  /* 0x00000000005e7805 */ /* 0x000fe4000001ff00 */
[----:B------:R-:W-:Y:S01]  /*1750*/  CS2R R80, SRZ ;  /* 0x0000000000507805 */ /* 0x000fe2000001ff00 */
[----:B------:R-:W-:Y:S01]  /*1760*/  ULOP3.LUT UR10, UR10, 0x3fff, URZ, 0xc0, !UPT ;  /* 0x00003fff0a0a7892 */ /* 0x000fe2000f8ec03f */
        /* <DEDUP_REMOVED lines=24> */
[----:B---3--:R-:W-:Y:S02]  /*18f0*/  CS2R R34, SRZ ;  /* 0x0000000000227805 */ /* 0x008fe4000001ff00 */
[----:B------:R-:W-:-:S02]  /*1900*/  CS2R R36, SRZ ;  /* 0x0000000000247805 */ /* 0x000fc4000001ff00 */
[----:B------:R-:W-:Y:S02]  /*1910*/  CS2R R38, SRZ ;  /* 0x0000000000267805 */ /* 0x000fe4000001ff00 */
[----:B------:R-:W-:Y:S02]  /*1920*/  CS2R R24, SRZ ;  /* 0x0000000000187805 */ /* 0x000fe4000001ff00 */
[----:B------:R-:W-:Y:S02]  /*1930*/  CS2R R26, SRZ ;  /* 0x00000000001a7805 */ /* 0x000fe4000001ff00 */
[----:B------:R-:W-:Y:S02]  /*1940*/  CS2R R28, SRZ ;  /* 0x00000000001c7805 */ /* 0x000fe4000001ff00 */
[----:B------:R-:W-:Y:S01]  /*1950*/  CS2R R30, SRZ ;  /* 0x00000000001e7805 */ /* 0x000fe2000001ff00 */
[----:B------:R-:W-:Y:S06]  /*1960*/  @!P0 BRA `(.L_x_14) ;  /* 0x0000001000fc8947 */ /* 0x000fec0003800000 */
[----:B------:R-:W-:-:S06]  /*1970*/  UISETP.NE.AND UP0, UPT, UR8, 0x3, UPT ;  /* 0x000000030800788c */ /* 0x000fcc000bf05270 */
[----:B------:R-:W-:-:S13]  /*1980*/  PLOP3.LUT P1, PT, PT, PT, UP0, 0x80, 0x0 ;  /* 0x000000000000781c */ /* 0x000fda0003f2f008 */
[----:B------:R-:W-:Y:S05]  /*1990*/  @!P1 BRA `(.L_x_15) ;  /* 0x0000000000049947 */ /* 0x000fea0003800000 */
[----:B------:R-:W-:Y:S01]  /*19a0*/  BPT.TRAP 0x1 ;  /* 0x000000040000795c */ /* 0x000fe20000300000 */
.L_x_15:
[----:B------:R-:W-:Y:S01]  /*19b0*/  ULEA UR12, UR5, UR9, 0x3 ;  /* 0x00000009050c7291 */ /* 0x000fe2000f8e183f */
[----:B------:R-:W-:-:S05]  /*19c0*/  IMAD.U32 R0, RZ, RZ, UR4 ;  /* 0x00000004ff007e24 */ /* 0x000fca000f8e00ff */
[----:B------:R-:W-:-:S04]  /*19d0*/  SHF.L.U32 R0, R0, 0x1f, RZ ;  /* 0x0000001f00007819 */ /* 0x000fc800000006ff */
[----:B------:R0:W1:Y:S01]  /*19e0*/  SYNCS.PHASECHK.TRANS64.TRYWAIT P0, [UR12], R0 ;  /* 0x00000000ff0075a7 */ /* 0x000062000800014c */
[----:B------:R-:W-:Y:S05]  /*19f0*/  @!P1 BRA `(.L_x_16) ;  /* 0x0000000000049947 */ /* 0x000fea0003800000 */
[----:B------:R-:W-:Y:S01]  /*1a00*/  BPT.TRAP 0x1 ;  /* 0x000000040000795c */ /* 0x000fe20000300000 */
.L_x_16:
[----:B------:R-:W-:Y:S01]  /*1a10*/  UMOV UR6, 0x2 ;  /* 0x0000000200067882 */ /* 0x000fe20000000000 */
[----:B------:R-:W-:Y:S01]  /*1a20*/  IMAD.MOV.U32 R224, RZ, RZ, RZ ;  /* 0x000000ffffe07224 */ /* 0x000fe200078e00ff */
[----:B-1----:R-:W-:Y:S06]  /*1a30*/  @P0 BRA `(.L_x_17) ;  /* 0x0000000000080947 */ /* 0x002fec0003800000 */
[----:B------:R-:W1:Y:S02]  /*1a40*/  SYNCS.PHASECHK.TRANS64.TRYWAIT P0, [UR12], R0 ;  /* 0x00000000ff0075a7 */ /* 0x000e64000800014c */
[----:B-1----:R-:W-:Y:S05]  /*1a50*/  @!P0 BRA `(.L_x_18) ;  /* 0x000000cc00388947 */ /* 0x002fea0003800000 */
.L_x_17:
[----:B------:R-:W-:Y:S01]  /*1a60*/  UIADD3 UR12, UR9, 0x24180, URZ ;  /* 0x00024180090c7890 */ /* 0x000fe2000fffe03f */
[----:B------:R-:W-:Y:S01]  /*1a70*/  WARPGROUP.ARRIVE ;  /* 0x00000000000079c5 */ /* 0x000fe20000000000 */
[----:B------:R-:W-:Y:S01]  /*1a80*/  ULOP3.LUT UR43, UR10, 0x10000, URZ, 0xfc, !UPT ;  /* 0x000100000a2b7892 */ /* 0x000fe2000f8efc3f */
[----:B------:R-:W-:Y:S01]  /*1a90*/  CS2R R222, SRZ ;  /* 0x0000000000de7805 */ /* 0x000fe2000001ff00 */
[----:B------:R-:W-:Y:S01]  /*1aa0*/  USHF.R.U32.HI UR12, URZ, 0x4, UR12 ;  /* 0x000000043f0c7899 */ /* 0x000fe2000801160c */
[----:B------:R-:W-:Y:S01]  /*1ab0*/  CS2R R220, SRZ ;  /* 0x0000000000dc7805 */ /* 0x000fe2000001ff00 */
[----:B------:R-:W-:Y:S01]  /*1ac0*/  ULEA UR43, UR5, UR43, 0xa ;  /* 0x0000002b052b7291 */ /* 0x000fe2000f8e503f */
[----:B------:R-:W-:Y:S01]  /*1ad0*/  CS2R R218, SRZ ;  /* 0x0000000000da7805 */ /* 0x000fe2000001ff00 */
[----:B------:R-:W-:Y:S01]  /*1ae0*/  ULOP3.LUT UR12, UR12, 0x3fff, URZ, 0xc0, !UPT ;  /* 0x00003fff0c0c7892 */ /* 0x000fe2000f8ec03f */
[----:B------:R-:W-:Y:S01]  /*1af0*/  CS2R R216, SRZ ;  /* 0x0000000000d87805 */ /* 0x000fe2000001ff00 */
[----:B------:R-:W-:Y:S01]  /*1b00*/  UMOV UR13, 0x80000020 ;  /* 0x80000020000d7882 */ /* 0x000fe20000000000 */
[----:B------:R-:W-:Y:S01]  /*1b10*/  UMOV UR15, 0x80000020 ;  /* 0x80000020000f7882 */ /* 0x000fe20000000000 */
[----:B------:R-:W-:Y:S01]  /*1b20*/  ULOP3.LUT UR12, UR12, 0x10000, URZ, 0xfc, !UPT ;  /* 0x000100000c0c7892 */ /* 0x000fe2000f8efc3f */
[----:B------:R-:W-:Y:S01]  /*1b30*/  CS2R R214, SRZ ;  /* 0x0000000000d67805 */ /* 0x000fe2000001ff00 */
[----:B------:R-:W-:Y:S01]  /*1b40*/  UMOV UR21, UR13 ;  /* 0x0000000d00157c82 */ /* 0x000fe20008000000 */
[----:B------:R-:W-:Y:S01]  /*1b50*/  UMOV UR23, 0x80000020 ;  /* 0x8000002000177882 */ /* 0x000fe20000000000 */
[----:B------:R-:W-:Y:S01]  /*1b60*/  UIMAD UR44, UR5, 0x1c0, UR12 ;  /* 0x000001c0052c78a4 */ /* 0x000fe2000f8e020c */
[----:B------:R-:W-:Y:S01]  /*1b70*/  CS2R R212, SRZ ;  /* 0x0000000000d47805 */ /* 0x000fe2000001ff00 */
[----:B------:R-:W-:Y:S01]  /*1b80*/  UMOV UR25, UR13 ;  /* 0x0000000d00197c82 */ /* 0x000fe20008000000 */
[----:B------:R-:W-:Y:S01]  /*1b90*/  UMOV UR12, UR43 ;  /* 0x0000002b000c7c82 */ /* 0x000fe20008000000 */
[----:B------:R-:W-:Y:S01]  /*1ba0*/  UIADD3 UR22, UR44, 0x40, URZ ;  /* 0x000000402c167890 */ /* 0x000fe2000fffe03f */
[----:B------:R-:W-:Y:S01]  /*1bb0*/  CS2R R210, SRZ ;  /* 0x0000000000d27805 */ /* 0x000fe2000001ff00 */
[----:B------:R-:W-:Y:S01]  /*1bc0*/  UIADD3 UR26, UR44, 0x80, URZ ;  /* 0x000000802c1a7890 */ /* 0x000fe2000fffe03f */
[----:B------:R-:W-:Y:S01]  /*1bd0*/  CS2R R208, SRZ ;  /* 0x0000000000d07805 */ /* 0x000fe2000001ff00 */
[----:B------:R-:W-:Y:S01]  /*1be0*/  UIADD3 UR18, UR44, 0xc0, URZ ;  /* 0x000000c02c127890 */ /* 0x000fe2000fffe03f */
[----:B------:R-:W-:Y:S01]  /*1bf0*/  CS2R R206, SRZ ;  /* 0x0000000000ce7805 */ /* 0x000fe2000001ff00 */
[----:B------:R-:W-:Y:S01]  /*1c00*/  UMOV UR14, UR44 ;  /* 0x0000002c000e7c82 */ /* 0x000fe20008000000 */
[----:B------:R-:W-:Y:S01]  /*1c10*/  UMOV UR20, UR12 ;  /* 0x0000000c00147c82 */ /* 0x000fe20008000000 */
[----:B------:R-:W-:Y:S01]  /*1c20*/  UIADD3 UR30, UR44, 0x100, URZ ;  /* 0x000001002c1e7890 */ /* 0x000fe2000fffe03f */
[----:B------:R-:W-:Y:S01]  /*1c30*/  QGMMA.64x16x32.F32.E4M3.E4M3 R128, gdesc[UR12], RZ, !UPT ;  /* 0x002000000c8079f3 */ /* 0x000fe2000c7008ff */
[----:B------:R-:W-:Y:S01]  /*1c40*/  UMOV UR24, UR12 ;  /* 0x0000000c00187c82 */ /* 0x000fe20008000000 */
[----:B------:R-:W-:Y:S01]  /*1c50*/  UMOV UR27, 0x80000020 ;  /* 0x80000020001b7882 */ /* 0x000fe20000000000 */
[----:B------:R-:W-:Y:S01]  /*1c60*/  UIADD3 UR34, UR44, 0x140, URZ ;  /* 0x000001402c227890 */ /* 0x000fe2000fffe03f */
[----:B------:R-:W-:Y:S01]  /*1c70*/  QGMMA.64x16x32.F32.E4M3.E4M3 R112, gdesc[UR20], RZ, !UPT ;  /* 0x00200000147079f3 */ /* 0x000fe2000c7008ff */
[----:B------:R-:W-:Y:S01]  /*1c80*/  UMOV UR16, UR12 ;  /* 0x0000000c00107c82 */ /* 0x000fe20008000000 */
[----:B------:R-:W-:Y:S01]  /*1c90*/  UMOV UR17, UR13 ;  /* 0x0000000d00117c82 */ /* 0x000fe20008000000 */
[----:B------:R-:W-:Y:S01]  /*1ca0*/  UMOV UR19, 0x80000020 ;  /* 0x8000002000137882 */ /* 0x000fe20000000000 */
[----:B------:R-:W-:Y:S01]  /*1cb0*/  UIADD3 UR38, UR44, 0x180, URZ ;  /* 0x000001802c267890 */ /* 0x000fe2000fffe03f */
[----:B------:R-:W-:Y:S01]  /*1cc0*/  QGMMA.64x16x32.F32.E4M3.E4M3 R96, gdesc[UR24], RZ, !UPT ;  /* 0x00200000186079f3 */ /* 0x000fe2000c7008ff */
[----:B------:R-:W-:Y:S01]  /*1cd0*/  UMOV UR28, UR12 ;  /* 0x0000000c001c7c82 */ /* 0x000fe20008000000 */
[----:B------:R-:W-:Y:S01]  /*1ce0*/  UMOV UR29, UR13 ;  /* 0x0000000d001d7c82 */ /* 0x000fe20008000000 */
[----:B------:R-:W-:Y:S01]  /*1cf0*/  UMOV UR31, 0x80000020 ;  /* 0x80000020001f7882 */ /* 0x000fe20000000000 */
[----:B------:R-:W-:Y:S01]  /*1d00*/  QGMMA.64x16x32.F32.E4M3.E4M3 R80, gdesc[UR16], RZ, !UPT ;  /* 0x00200000105079f3 */ /* 0x000fe2000c7008ff */
[----:B------:R-:W-:Y:S01]  /*1d10*/  UIADD3 UR16, UR43, 0x200, URZ ;  /* 0x000002002b107890 */ /* 0x000fe2000fffe03f */
[----:B------:R-:W-:Y:S01]  /*1d20*/  CS2R R204, SRZ ;  /* 0x0000000000cc7805 */ /* 0x000fe2000001ff00 */
[----:B------:R-:W-:Y:S01]  /*1d30*/  UMOV UR32, UR12 ;  /* 0x0000000c00207c82 */ /* 0x000fe20008000000 */
[----:B------:R-:W-:Y:S01]  /*1d40*/  UMOV UR33, UR13 ;  /* 0x0000000d00217c82 */ /* 0x000fe20008000000 */
[----:B------:R-:W-:Y:S01]  /*1d50*/  UMOV UR35, 0x80000020 ;  /* 0x8000002000237882 */ /* 0x000fe20000000000 */
[----:B------:R-:W-:Y:S01]  /*1d60*/  QGMMA.64x16x32.F32.E4M3.E4M3 R64, gdesc[UR28], RZ, !UPT ;  /* 0x002000001c4079f3 */ /* 0x000fe2000c7008ff */
[----:B------:R-:W-:Y:S01]  /*1d70*/  UMOV UR36, UR12 ;  /* 0x0000000c00247c82 */ /* 0x000fe20008000000 */
[----:B------:R-:W-:Y:S01]  /*1d80*/  UMOV UR37, UR13 ;  /* 0x0000000d00257c82 */ /* 0x000fe20008000000 */
[----:B------:R-:W-:Y:S01]  /*1d90*/  UMOV UR39, 0x80000020 ;  /* 0x8000002000277882 */ /* 0x000fe20000000000 */
[----:B------:R-:W-:Y:S01]  /*1da0*/  QGMMA.64x16x32.F32.E4M3.E4M3 R48, gdesc[UR32], RZ, !UPT ;  /* 0x00200000203079f3 */ /* 0x000fe2000c7008ff */
[----:B------:R-:W-:-:S02]  /*1db0*/  CS2R R202, SRZ ;  /* 0x0000000000ca7805 */ /* 0x000fc4000001ff00 */
[----:B------:R-:W-:Y:S02]  /*1dc0*/  CS2R R200, SRZ ;  /* 0x0000000000c87805 */ /* 0x000fe4000001ff00 */
[----:B------:R-:W-:Y:S01]  /*1dd0*/  CS2R R198, SRZ ;  /* 0x0000000000c67805 */ /* 0x000fe2000001ff00 */
[----:B------:R-:W-:Y:S01]  /*1de0*/  QGMMA.64x16x32.F32.E4M3.E4M3 R32, gdesc[UR36], RZ, !UPT ;  /* 0x00200000242079f3 */ /* 0x000fe2000c7008ff */
[----:B------:R-:W-:Y:S01]  /*1df0*/  UMOV UR36, UR16 ;  /* 0x0000001000247c82 */ /* 0x000fe20008000000 */
[----:B------:R-:W-:Y:S01]  /*1e00*/  UMOV UR37, 0x80000020 ;  /* 0x8000002000257882 */ /* 0x000fe20000000000 */
[----:B------:R-:W-:Y:S01]  /*1e10*/  UMOV UR32, UR36 ;  /* 0x0000002400207c82 */ /* 0x000fe20008000000 */
[----:B------:R-:W-:Y:S01]  /*1e20*/  UMOV UR33, UR37 ;  /* 0x0000002500217c82 */ /* 0x000fe20008000000 */
[----:B------:R-:W-:Y:S01]  /*1e30*/  QGMMA.64x16x32.F32.E4M3.E4M3 R24, gdesc[UR36], RZ, !UPT ;  /* 0x00200000241879f3 */ /* 0x000fe2000c7008ff */
[----:B------:R-:W-:Y:S01]  /*1e40*/  UMOV UR28, UR36 ;  /* 0x00000024001c7c82 */ /* 0x000fe20008000000 */
        /* <DEDUP_REMOVED lines=12> */
[----:B------:R-:W-:Y:S01]  /*1f10*/  UIADD3 UR16, UR43, 0x2, URZ ;  /* 0x000000022b107890 */ /* 0x000fe2000fffe03f */
[----:B------:R-:W-:Y:S01]  /*1f20*/  CS2R R196, SRZ ;  /* 0x0000000000c47805 */ /* 0x000fe2000001ff00 */
[----:B------:R-:W-:Y:S01]  /*1f30*/  QGMMA.64x16x32.F32.E4M3.E4M3 R88, gdesc[UR24], RZ, !UPT ;  /* 0x00200000185879f3 */ /* 0x000fe2000c7008ff */
[----:B------:R-:W-:Y:S01]  /*1f40*/  UIADD3 UR18, UR44, 0x2, URZ ;  /* 0x000000022c127890 */ /* 0x000fe2000fffe03f */
[----:B------:R-:W-:Y:S01]  /*1f50*/  CS2R R194, SRZ ;  /* 0x0000000000c27805 */ /* 0x000fe2000001ff00 */
[----:B------:R-:W-:Y:S01]  /*1f60*/  UIADD3 UR34, UR44, 0xc2, URZ ;  /* 0x000000c22c227890 */ /* 0x000fe2000fffe03f */
        /* <DEDUP_REMOVED lines=8> */
[----:B------:R-:W-:Y:S01]  /*1ff0*/  CS2R R188, SRZ ;  /* 0x0000000000bc7805 */ /* 0x000fe2000001ff00 */
[----:B------:R-:W-:Y:S01]  /*2000*/  UMOV UR17, 0x80000020 ;  /* 0x8000002000117882 */ /* 0x000fe20000000000 */
[----:B------:R-:W-:Y:S01]  /*2010*/  UIADD3 UR38, UR44, 0x182, URZ ;  /* 0x000001822c267890 */ /* 0x000fe2000fffe03f */
[----:B------:R-:W-:Y:S01]  /*2020*/  CS2R R186, SRZ ;  /* 0x0000000000ba7805 */ /* 0x000fe2000001ff00 */
[----:B------:R-:W-:Y:S01]  /*2030*/  UMOV UR19, 0x80000020 ;  /* 0x8000002000137882 */ /* 0x000fe20000000000 */
[----:B------:R-:W-:Y:S01]  /*2040*/  UMOV UR20, UR16 ;  /* 0x0000001000147c82 */ /* 0x000fe20008000000 */
[----:B------:R-:W-:Y:S01]  /*2050*/  UMOV UR21, UR17 ;  /* 0x0000001100157c82 */ /* 0x000fe20008000000 */
[----:B------:R-:W-:Y:S01]  /*2060*/  UMOV UR23, 0x80000020 ;  /* 0x8000002000177882 */ /* 0x000fe20000000000 */
[----:B------:R-:W-:Y:S01]  /*2070*/  QGMMA.64x16x32.F32.E4M3.E4M3 R128, gdesc[UR16], R128 ;  /* 0x00200000108079f3 */ /* 0x000fe20008700880 */
[----:B------:R-:W-:Y:S01]  /*2080*/  UMOV UR12, UR16 ;  /* 0x00000010000c7c82 */ /* 0x000fe20008000000 */
[----:B------:R-:W-:Y:S01]  /*2090*/  UMOV UR13, UR17 ;  /* 0x00000011000d7c82 */ /* 0x000fe20008000000 */
[----:B------:R-:W-:Y:S01]  /*20a0*/  UMOV UR15, 0x80000020 ;  /* 0x80000020000f7882 */ /* 0x000fe20000000000 */
[----:B------:R-:W-:Y:S01]  /*20b0*/  UIADD3 UR43, UR43, 0x202, URZ ;  /* 0x000002022b2b7890 */ /* 0x000fe2000fffe03f */
[----:B------:R-:W-:Y:S01]  /*20c0*/  QGMMA.64x16x32.F32.E4M3.E4M3 R112, gdesc[UR20], R112 ;  /* 0x00200000147079f3 */ /* 0x000fe20008700870 */
[----:B------:R-:W-:Y:S01]  /*20d0*/  UMOV UR32, UR16 ;  /* 0x0000001000207c82 */ /* 0x000fe20008000000 */
[----:B------:R-:W-:Y:S01]  /*20e0*/  UMOV UR33, UR17 ;  /* 0x0000001100217c82 */ /* 0x000fe20008000000 */
[----:B------:R-:W-:Y:S01]  /*20f0*/  UMOV UR35, 0x80000020 ;  /* 0x8000002000237882 */ /* 0x000fe20000000000 */
        /* <DEDUP_REMOVED lines=13> */
[----:B------:R-:W-:Y:S01]  /*21d0*/  ULDC UR12, c[0x0][0x50c] ;  /* 0x00014300000c7ab9 */ /* 0x000fe20000000800 */
[----:B------:R-:W-:Y:S01]  /*21e0*/  CS2R R184, SRZ ;  /* 0x0000000000b87805 */ /* 0x000fe2000001ff00 */
[----:B------:R-:W-:Y:S01]  /*21f0*/  UISETP.NE.AND UP0, UPT, UR12, 0x2, UPT ;  /* 0x000000020c00788c */ /* 0x000fe2000bf05270 */
[----:B------:R-:W-:Y:S01]  /*2200*/  QGMMA.64x16x32.F32.E4M3.E4M3 R32, gdesc[UR36], R32 ;  /* 0x00200000242079f3 */ /* 0x000fe20008700820 */
[----:B------:R-:W-:Y:S01]  /*2210*/  UMOV UR36, UR43 ;  /* 0x0000002b00247c82 */ /* 0x000fe20008000000 */
[----:B------:R-:W-:Y:S01]  /*2220*/  UMOV UR37, 0x80000020 ;  /* 0x8000002000257882 */ /* 0x000fe20000000000 */
[----:B------:R-:W-:Y:S01]  /*2230*/  UMOV UR28, UR36 ;  /* 0x00000024001c7c82 */ /* 0x000fe20008000000 */
[----:B------:R-:W-:Y:S01]  /*2240*/  UMOV UR29, UR37 ;  /* 0x00000025001d7c82 */ /* 0x000fe20008000000 */
[----:B------:R-:W-:Y:S01]  /*2250*/  QGMMA.64x16x32.F32.E4M3.E4M3 R24, gdesc[UR36], R24 ;  /* 0x00200000241879f3 */ /* 0x000fe20008700818 */
[----:B------:R-:W-:Y:S01]  /*2260*/  UMOV UR24, UR36 ;  /* 0x0000002400187c82 */ /* 0x000fe20008000000 */
        /* <DEDUP_REMOVED lines=12> */
[----:B------:R-:W-:-:S02]  /*2330*/  CS2R R182, SRZ ;  /* 0x0000000000b67805 */ /* 0x000fc4000001ff00 */
[----:B------:R-:W-:Y:S01]  /*2340*/  CS2R R180, SRZ ;  /* 0x0000000000b47805 */ /* 0x000fe2000001ff00 */
[----:B------:R-:W-:Y:S01]  /*2350*/  QGMMA.64x16x32.F32.E4M3.E4M3 R88, gdesc[UR12], R88 ;  /* 0x002000000c5879f3 */ /* 0x000fe20008700858 */
[----:B------:R-:W-:Y:S01]  /*2360*/  USEL UR12, URZ, 0x1, UP0 ;  /* 0x000000013f0c7887 */ /* 0x000fe20008000000 */
[----:B------:R-:W-:Y:S02]  /*2370*/  CS2R R178, SRZ ;  /* 0x0000000000b27805 */ /* 0x000fe4000001ff00 */
[----:B------:R-:W-:Y:S01]  /*2380*/  CS2R R176, SRZ ;  /* 0x0000000000b07805 */ /* 0x000fe2000001ff00 */
[----:B------:R-:W-:Y:S01]  /*2390*/  QGMMA.64x16x32.F32.E4M3.E4M3 R104, gdesc[UR20], R104 ;  /* 0x00200000146879f3 */ /* 0x000fe20008700868 */
[----:B------:R-:W-:Y:S02]  /*23a0*/  CS2R R174, SRZ ;  /* 0x0000000000ae7805 */ /* 0x000fe4000001ff00 */
[----:B------:R-:W-:Y:S02]  /*23b0*/  CS2R R172, SRZ ;  /* 0x0000000000ac7805 */ /* 0x000fe4000001ff00 */
[----:B------:R-:W-:Y:S01]  /*23c0*/  ISETP.NE.AND P0, PT, RZ, UR12, PT ;  /* 0x0000000cff007c0c */ /* 0x000fe2000bf05270 */
[----:B------:R-:W-:Y:S01]  /*23d0*/  QGMMA.64x16x32.F32.E4M3.E4M3 R120, gdesc[UR16], R120, gsb0 ;  /* 0x00200000107879f3 */ /* 0x000fe20008000878 */
        /* <DEDUP_REMOVED lines=28> */
[----:B-1----:R-:W-:Y:S01]  /*25a0*/  CS2R R2, SRZ ;  /* 0x0000000000027805 */ /* 0x002fe2000001ff00 */
[----:B0-----:R-:W-:Y:S01]  /*25b0*/  IMAD.MOV.U32 R0, RZ, RZ, RZ ;  /* 0x000000ffff007224 */ /* 0x001fe200078e00ff */
[----:B------:R-:W-:Y:S06]  /*25c0*/  @!P0 BRA `(.L_x_19) ;  /* 0x0000000400c88947 */ /* 0x000fec0003800000 */
[----:B------:R-:W-:Y:S02]  /*25d0*/  WARPGROUP.DEPBAR.LE gsb0, 0x0 ;  /* 0x00008000000079c5 */ /* 0x000fe40000010000 */
[----:B------:R-:W-:-:S01]  /*25e0*/  FADD R0, RZ, R128 ;  /* 0x00000080ff007221 */ /* 0x000fc20000000000 */
[----:B------:R-:W-:Y:S01]  /*25f0*/  FADD R2, RZ, R129 ;  /* 0x00000081ff027221 */ /* 0x000fe20000000000 */
        /* <DEDUP_REMOVED lines=110> */
[----:B------:R-:W-:-:S06]  /*2ce0*/  UMOV UR6, URZ ;  /* 0x0000003f00067c82 */ /* 0x000fcc0008000000 */
.L_x_19:
[----:B------:R-:W-:-:S04]  /*2cf0*/  UIADD3 UR46, UR5, 0x1, URZ ;  /* 0x00000001052e7890 */ /* 0x000fc8000fffe03f */
[----:B------:R-:W-:-:S04]  /*2d00*/  UISETP.NE.AND UP0, UPT, UR46, 0x9, UPT ;  /* 0x000000092e00788c */ /* 0x000fc8000bf05270 */
[----:B------:R-:W-:Y:S02]  /*2d10*/  USEL UR13, URZ, 0x1, UP0 ;  /* 0x000000013f0d7887 */ /* 0x000fe40008000000 */
[----:B------:R-:W-:Y:S02]  /*2d20*/  USEL UR46, UR46, URZ, UP0 ;  /* 0x0000003f2e2e7287 */ /* 0x000fe40008000000 */
[----:B------:R-:W-:-:S06]  /*2d30*/  ULOP3.LUT UR13, UR4, UR13, URZ, 0x3c, !UPT ;  /* 0x0000000d040d7292 */ /* 0x000fcc000f8e3c3f */
[----:B------:R-:W-:Y:S01]  /*2d40*/  IMAD.U32 R225, RZ, RZ, UR13 ;  /* 0x0000000dffe17e24 */ /* 0x000fe2000f8e00ff */
[----:B------:R-:W-:-:S06]  /*2d50*/  UMOV UR13, 0x1 ;  /* 0x00000001000d7882 */ /* 0x000fcc0000000000 */
.L_x_14:
[----:B------:R-:W-:-:S04]  /*2d60*/  UISETP.LT.AND UP0, UPT, UR11, 0x1, UPT ;  /* 0x000000010b00788c */ /* 0x000fc8000bf01270 */
[----:B------:R-:W-:-:S04]  /*2d70*/  USEL UR14, UR11, 0x1, UP0 ;  /* 0x000000010b0e7887 */ /* 0x000fc80008000000 */
[----:B------:R-:W-:-:S04]  /*2d80*/  UIADD3 UR45, UR11, -UR14, URZ ;  /* 0x8000000e0b2d7290 */ /* 0x000fc8000fffe03f */
[----:B------:R-:W-:-:S06]  /*2d90*/  UISETP.GE.AND UP0, UPT, UR45, 0x1, UPT ;  /* 0x000000012d00788c */ /* 0x000fcc000bf06270 */
[----:B------:R-:W-:-:S13]  /*2da0*/  PLOP3.LUT P0, PT, PT, PT, UP0, 0x80, 0x0 ;  /* 0x000000000000781c */ /* 0x000fda0003f0f008 */
[----:B------:R-:W-:Y:S05]  /*2db0*/  @!P0 BRA `(.L_x_20) ;  /* 0x0000001000748947 */ /* 0x000fea0003800000 */
[----:B------:R-:W-:Y:S01]  /*2dc0*/  UMOV UR44, UR5 ;  /* 0x00000005002c7c82 */ /* 0x000fe20008000000 */
[----:B------:R-:W-:-:S05]  /*2dd0*/  ULDC UR43, c[0x0][0x50c] ;  /* 0x00014300002b7ab9 */ /* 0x000fca0000000800 */
.L_x_28:
[----:B------:R-:W-:-:S06]  /*2de0*/  UISETP.NE.AND UP0, UPT, UR8, 0x3, UPT ;  /* 0x000000030800788c */ /* 0x000fcc000bf05270 */
[----:B------:R-:W-:-:S13]  /*2df0*/  PLOP3.LUT P1, PT, PT, PT, UP0, 0x80, 0x0 ;  /* 0x000000000000781c */ /* 0x000fda0003f2f008 */
[----:B01----:R-:W-:Y:S05]  /*2e00*/  @!P1 BRA `(.L_x_21) ;  /* 0x0000000000049947 */ /* 0x003fea0003800000 */
[----:B------:R-:W-:Y:S01]  /*2e10*/  BPT.TRAP 0x1 ;  /* 0x000000040000795c */ /* 0x000fe20000300000 */
.L_x_21:
[----:B------:R-:W0:Y:S01]  /*2e20*/  S2UR UR14, SR_CgaCtaId ;  /* 0x00000000000e79c3 */ /* 0x000e220000008800 */
[----:B------:R-:W-:Y:S01]  /*2e30*/  UMOV UR9, 0x400 ;  /* 0x0000040000097882 */ /* 0x000fe20000000000 */
[----:B------:R-:W-:Y:S01]  /*2e40*/  SHF.L.U32 R226, R225, 0x1f, RZ ;  /* 0x0000001fe1e27819 */ /* 0x000fe200000006ff */
[----:B0-----:R-:W-:-:S04]  /*2e50*/  ULEA UR9, UR14, UR9, 0x18 ;  /* 0x000000090e097291 */ /* 0x001fc8000f8ec03f */
[----:B------:R-:W-:-:S09]  /*2e60*/  ULEA UR14, UR46, UR9, 0x3 ;  /* 0x000000092e0e7291 */ /* 0x000fd2000f8e183f */
[----:B------:R0:W1:Y:S01]  /*2e70*/  SYNCS.PHASECHK.TRANS64.TRYWAIT P0, [UR14], R226 ;  /* 0x000000e2ff0075a7 */ /* 0x000062000800014e */
[----:B------:R-:W-:Y:S05]  /*2e80*/  @!P1 BRA `(.L_x_22) ;  /* 0x0000000000049947 */ /* 0x000fea0003800000 */
[----:B------:R-:W-:Y:S01]  /*2e90*/  BPT.TRAP 0x1 ;  /* 0x000000040000795c */ /* 0x000fe20000300000 */
.L_x_22:
[----:B-1----:R-:W-:Y:S05]  /*2ea0*/  @P0 BRA `(.L_x_23) ;  /* 0x0000000000080947 */ /* 0x002fea0003800000 */
[----:B------:R-:W1:Y:S02]  /*2eb0*/  SYNCS.PHASECHK.TRANS64.TRYWAIT P0, [UR14], R226 ;  /* 0x000000e2ff0075a7 */ /* 0x000e64000800014e */
[----:B-1----:R-:W-:Y:S05]  /*2ec0*/  @!P0 BRA `(.L_x_24) ;  /* 0x000000b800348947 */ /* 0x002fea0003800000 */
.L_x_23:
[----:B------:R-:W-:Y:S01]  /*2ed0*/  UIADD3 UR14, UR9, 0x24180, URZ ;  /* 0x00024180090e7890 */ /* 0x000fe2000fffe03f */
[----:B------:R-:W-:Y:S01]  /*2ee0*/  WARPGROUP.ARRIVE ;  /* 0x00000000000079c5 */ /* 0x000fe20000000000 */
[----:B------:R-:W-:Y:S02]  /*2ef0*/  UISETP.NE.AND UP0, UPT, UR12, URZ, UPT ;  /* 0x0000003f0c00728c */ /* 0x000fe4000bf05270 */
[----:B------:R-:W-:Y:S02]  /*2f00*/  USHF.R.U32.HI UR14, URZ, 0x4, UR14 ;  /* 0x000000043f0e7899 */ /* 0x000fe4000801160e */
[----:B------:R-:W-:Y:S02]  /*2f10*/  USEL UR13, UR13, URZ, !UP0 ;  /* 0x0000003f0d0d7287 */ /* 0x000fe4000c000000 */
[----:B------:R-:W-:Y:S02]  /*2f20*/  ULOP3.LUT UR14, UR14, 0x3fff, URZ, 0xc0, !UPT ;  /* 0x00003fff0e0e7892 */ /* 0x000fe4000f8ec03f */
[----:B------:R-:W-:-:S02]  /*2f30*/  ULOP3.LUT UR47, UR10, 0x10000, URZ, 0xfc, !UPT ;  /* 0x000100000a2f7892 */ /* 0x000fc4000f8efc3f */
[----:B------:R-:W-:Y:S02]  /*2f40*/  ULOP3.LUT UR14, UR14, 0x10000, URZ, 0xfc, !UPT ;  /* 0x000100000e0e7892 */ /* 0x000fe4000f8efc3f */
[----:B------:R-:W-:Y:S02]  /*2f50*/  UISETP.NE.U32.AND UP0, UPT, UR13, URZ, UPT ;  /* 0x0000003f0d00728c */ /* 0x000fe4000bf05070 */
[----:B------:R-:W-:Y:S02]  /*2f60*/  UIMAD UR50, UR46, 0x1c0, UR14 ;  /* 0x000001c02e3278a4 */ /* 0x000fe4000f8e020e */
[----:B------:R-:W-:Y:S02]  /*2f70*/  ULEA UR47, UR46, UR47, 0xa ;  /* 0x0000002f2e2f7291 */ /* 0x000fe4000f8e503f */
[----:B------:R-:W-:Y:S02]  /*2f80*/  UIADD3 UR18, UR50, 0x40, URZ ;  /* 0x0000004032127890 */ /* 0x000fe4000fffe03f */
[----:B------:R-:W-:-:S02]  /*2f90*/  UIADD3 UR30, UR50, 0x80, URZ ;  /* 0x00000080321e7890 */ /* 0x000fc4000fffe03f */
[----:B------:R-:W-:Y:S01]  /*2fa0*/  UIADD3 UR14, UR50, 0xc0, URZ ;  /* 0x000000c0320e7890 */ /* 0x000fe2000fffe03f */
[----:B------:R-:W-:Y:S01]  /*2fb0*/  UMOV UR24, UR47 ;  /* 0x0000002f00187c82 */ /* 0x000fe20008000000 */
[----:B------:R-:W-:Y:S01]  /*2fc0*/  UMOV UR25, 0x80000020 ;  /* 0x8000002000197882 */ /* 0x000fe20000000000 */
[----:B------:R-:W-:Y:S01]  /*2fd0*/  UMOV UR26, UR50 ;  /* 0x00000032001a7c82 */ /* 0x000fe20008000000 */
[----:B------:R-:W-:Y:S01]  /*2fe0*/  UMOV UR27, 0x80000020 ;  /* 0x80000020001b7882 */ /* 0x000fe20000000000 */
[----:B------:R-:W-:Y:S01]  /*2ff0*/  UMOV UR16, UR24 ;  /* 0x0000001800107c82 */ /* 0x000fe20008000000 */
[----:B------:R-:W-:Y:S01]  /*3000*/  UMOV UR17, UR25 ;  /* 0x0000001900117c82 */ /* 0x000fe20008000000 */
[----:B------:R-:W-:Y:S01]  /*3010*/  UMOV UR19, 0x80000020 ;  /* 0x8000002000137882 */ /* 0x000fe20000000000 */
[----:B------:R-:W-:Y:S01]  /*3020*/  UIADD3 UR22, UR50, 0x100, URZ ;  /* 0x0000010032167890 */ /* 0x000fe2000fffe03f */
[----:B------:R-:W-:Y:S01]  /*3030*/  QGMMA.64x16x32.F32.E4M3.E4M3 R128, gdesc[UR24], R128, UP0 ;  /* 0x00200000188079f3 */ /* 0x000fe2000bf00880 */
        /* <DEDUP_REMOVED lines=13> */
[----:B------:R-:W-:Y:S01]  /*3110*/  QGMMA.64x16x32.F32.E4M3.E4M3 R80, gdesc[UR12], R80, UP0 ;  /* 0x002000000c5079f3 */ /* 0x000fe2000bf00850 */
[----:B------:R-:W-:Y:S01]  /*3120*/  UIADD3 UR12, UR47, 0x200, URZ ;  /* 0x000002002f0c7890 */ /* 0x000fe2000fffe03f */
[----:B------:R-:W-:Y:S01]  /*3130*/  UMOV UR32, UR24 ;  /* 0x0000001800207c82 */ /* 0x000fe20008000000 */
[----:B------:R-:W-:Y:S01]  /*3140*/  UMOV UR33, UR25 ;  /* 0x0000001900217c82 */ /* 0x000fe20008000000 */
[----:B------:R-:W-:Y:S01]  /*3150*/  UMOV UR35, 0x80000020 ;  /* 0x8000002000237882 */ /* 0x000fe20000000000 */
[----:B------:R-:W-:Y:S01]  /*3160*/  QGMMA.64x16x32.F32.E4M3.E4M3 R64, gdesc[UR20], R64, UP0 ;  /* 0x00200000144079f3 */ /* 0x000fe2000bf00840 */
[----:B------:R-:W-:Y:S01]  /*3170*/  UMOV UR36, UR24 ;  /* 0x0000001800247c82 */ /* 0x000fe20008000000 */
[----:B------:R-:W-:Y:S01]  /*3180*/  UMOV UR37, UR25 ;  /* 0x0000001900257c82 */ /* 0x000fe20008000000 */
[----:B------:R-:W-:Y:S01]  /*3190*/  UMOV UR39, 0x80000020 ;  /* 0x8000002000277882 */ /* 0x000fe20000000000 */
[----:B------:R-:W-:Y:S01]  /*31a0*/  QGMMA.64x16x32.F32.E4M3.E4M3 R48, gdesc[UR32], R48, UP0 ;  /* 0x00200000203079f3 */ /* 0x000fe2000bf00830 */
[----:B------:R-:W-:Y:S01]  /*31b0*/  UIADD3 UR16, UR47, 0x2, URZ ;  /* 0x000000022f107890 */ /* 0x000fe2000fffe03f */
[----:B------:R-:W-:-:S02]  /*31c0*/  UMOV UR17, 0x80000020 ;  /* 0x8000002000117882 */ /* 0x000fc40000000000 */
[----:B------:R-:W-:Y:S01]  /*31d0*/  QGMMA.64x16x32.F32.E4M3.E4M3 R32, gdesc[UR36], R32, UP0 ;  /* 0x00200000242079f3 */ /* 0x000fe2000bf00820 */
[----:B------:R-:W-:Y:S01]  /*31e0*/  UMOV UR36, UR12 ;  /* 0x0000000c00247c82 */ /* 0x000fe20008000000 */
[----:B------:R-:W-:Y:S01]  /*31f0*/  UMOV UR37, 0x80000020 ;  /* 0x8000002000257882 */ /* 0x000fe20000000000 */
[----:B------:R-:W-:Y:S01]  /*3200*/  UMOV UR32, UR36 ;  /* 0x0000002400207c82 */ /* 0x000fe20008000000 */
[----:B------:R-:W-:Y:S01]  /*3210*/  UMOV UR33, UR37 ;  /* 0x0000002500217c82 */ /* 0x000fe20008000000 */
[----:B------:R-:W-:Y:S01]  /*3220*/  QGMMA.64x16x32.F32.E4M3.E4M3 R24, gdesc[UR36], R24, UP0 ;  /* 0x00200000241879f3 */ /* 0x000fe2000bf00818 */
[----:B------:R-:W-:Y:S01]  /*3230*/  UMOV UR20, UR36 ;  /* 0x0000002400147c82 */ /* 0x000fe20008000000 */
        /* <DEDUP_REMOVED lines=12> */
[----:B------:R-:W-:-:S02]  /*3300*/  UIADD3 UR18, UR50, 0x2, URZ ;  /* 0x0000000232127890 */ /* 0x000fc4000fffe03f */
[----:B------:R-:W-:Y:S01]  /*3310*/  QGMMA.64x16x32.F32.E4M3.E4M3 R88, gdesc[UR28], R88, UP0 ;  /* 0x002000001c5879f3 */ /* 0x000fe2000bf00858 */
[----:B------:R-:W-:Y:S02]  /*3320*/  UIADD3 UR14, UR50, 0x42, URZ ;  /* 0x00000042320e7890 */ /* 0x000fe4000fffe03f */
[----:B------:R-:W-:Y:S01]  /*3330*/  UIADD3 UR22, UR50, 0x82, URZ ;  /* 0x0000008232167890 */ /* 0x000fe2000fffe03f */
[----:B------:R-:W-:Y:S01]  /*3340*/  QGMMA.64x16x32.F32.E4M3.E4M3 R104, gdesc[UR36], R104, UP0 ;  /* 0x00200000246879f3 */ /* 0x000fe2000bf00868 */
[----:B------:R-:W-:Y:S02]  /*3350*/  UIADD3 UR30, UR50, 0xc2, URZ ;  /* 0x000000c2321e7890 */ /* 0x000fe4000fffe03f */
[----:B------:R-:W-:Y:S01]  /*3360*/  UIADD3 UR34, UR50, 0x102, URZ ;  /* 0x0000010232227890 */ /* 0x000fe2000fffe03f */
[----:B------:R-:W-:Y:S01]  /*3370*/  QGMMA.64x16x32.F32.E4M3.E4M3 R120, gdesc[UR24], R120, UP0 ;  /* 0x00200000187879f3 */ /* 0x000fe2000bf00878 */
[----:B------:R-:W-:Y:S02]  /*3380*/  UIADD3 UR26, UR50, 0x142, URZ ;  /* 0x00000142321a7890 */ /* 0x000fe4000fffe03f */
[----:B------:R-:W-:Y:S01]  /*3390*/  UIADD3 UR38, UR50, 0x182, URZ ;  /* 0x0000018232267890 */ /* 0x000fe2000fffe03f */
[----:B------:R-:W-:Y:S01]  /*33a0*/  UMOV UR19, 0x80000020 ;  /* 0x8000002000137882 */ /* 0x000fe20000000000 */
[----:B------:R-:W-:Y:S01]  /*33b0*/  UMOV UR12, UR16 ;  /* 0x00000010000c7c82 */ /* 0x000fe20008000000 */
[----:B------:R-:W-:Y:S01]  /*33c0*/  UMOV UR13, UR17 ;  /* 0x00000011000d7c82 */ /* 0x000fe20008000000 */
[----:B------:R-:W-:Y:S01]  /*33d0*/  UMOV UR15, 0x80000020 ;  /* 0x80000020000f7882 */ /* 0x000fe20000000000 */
[----:B------:R-:W-:Y:S01]  /*33e0*/  UMOV UR20, UR16 ;  /* 0x0000001000147c82 */ /* 0x000fe20008000000 */
[----:B------:R-:W-:Y:S01]  /*33f0*/  UMOV UR21, UR17 ;  /* 0x0000001100157c82 */ /* 0x000fe20008000000 */
[----:B------:R-:W-:Y:S01]  /*3400*/  QGMMA.64x16x32.F32.E4M3.E4M3 R128, gdesc[UR16], R128 ;  /* 0x00200000108079f3 */ /* 0x000fe20008700880 */
[----:B------:R-:W-:Y:S01]  /*3410*/  UMOV UR23, 0x80000020 ;  /* 0x8000002000177882 */ /* 0x000fe20000000000 */
[----:B------:R-:W-:Y:S01]  /*3420*/  UIADD3 UR47, UR47, 0x202, URZ ;  /* 0x000002022f2f7890 */ /* 0x000fe2000fffe03f */
[----:B------:R-:W-:Y:S01]  /*3430*/  UMOV UR28, UR16 ;  /* 0x00000010001c7c82 */ /* 0x000fe20008000000 */
[----:B------:R-:W-:Y:S01]  /*3440*/  UMOV UR29, UR17 ;  /* 0x00000011001d7c82 */ /* 0x000fe20008000000 */
[----:B------:R-:W-:Y:S01]  /*3450*/  QGMMA.64x16x32.F32.E4M3.E4M3 R112, gdesc[UR12], R112 ;  /* 0x002000000c7079f3 */ /* 0x000fe20008700870 */
[----:B------:R-:W-:Y:S01]  /*3460*/  UMOV UR31, 0x80000020 ;  /* 0x80000020001f7882 */ /* 0x000fe20000000000 */
        /* <DEDUP_REMOVED lines=12> */
[----:B------:R-:W-:-:S02]  /*3530*/  UIADD3 UR6, UR6, 0x2, URZ ;  /* 0x0000000206067890 */ /* 0x000fc4000fffe03f */
[----:B------:R-:W-:Y:S02]  /*3540*/  QGMMA.64x16x32.F32.E4M3.E4M3 R48, gdesc[UR24], R48 ;  /* 0x00200000183079f3 */ /* 0x000fe40008700830 */
[----:B------:R-:W-:Y:S02]  /*3550*/  UISETP.NE.AND UP0, UPT, UR6, UR43, UPT ;  /* 0x0000002b0600728c */ /* 0x000fe4000bf05270 */
        /* <DEDUP_REMOVED lines=18> */
[----:B------:R-:W-:-:S03]  /*3680*/  UMOV UR17, UR37 ;  /* 0x0000002500117c82 */ /* 0x000fc60008000000 */
[----:B------:R-:W-:Y:S04]  /*3690*/  QGMMA.64x16x32.F32.E4M3.E4M3 R88, gdesc[UR20], R88 ;  /* 0x00200000145879f3 */ /* 0x000fe80008700858 */
[----:B------:R-:W-:Y:S01]  /*36a0*/  QGMMA.64x16x32.F32.E4M3.E4M3 R104, gdesc[UR12], R104 ;  /* 0x002000000c6879f3 */ /* 0x000fe20008700868 */
[----:B------:R-:W-:-:S03]  /*36b0*/  USEL UR12, URZ, 0x1, UP0 ;  /* 0x000000013f0c7887 */ /* 0x000fc60008000000 */
[----:B------:R-:W-:Y:S03]  /*36c0*/  QGMMA.64x16x32.F32.E4M3.E4M3 R120, gdesc[UR16], R120, gsb0 ;  /* 0x00200000107879f3 */ /* 0x000fe60008000878 */
[----:B------:R-:W-:Y:S01]  /*36d0*/  ISETP.NE.AND P0, PT, RZ, UR12, PT ;  /* 0x0000000cff007c0c */ /* 0x000fe2000bf05270 */
[----:B------:R-:W-:-:S12]  /*36e0*/  WARPGROUP.DEPBAR.LE gsb0, 0x1 ;  /* 0x00008000000079c5 */ /* 0x000fd80000010100 */
[----:B------:R-:W-:Y:S05]  /*36f0*/  @!P0 BRA `(.L_x_25) ;  /* 0x0000000400c88947 */ /* 0x000fea0003800000 */
[----:B------:R-:W-:Y:S02]  /*3700*/  WARPGROUP.DEPBAR.LE gsb0, 0x0 ;  /* 0x00008000000079c5 */ /* 0x000fe40000010000 */
[----:B------:R-:W-:-:S01]  /*3710*/  FADD R0, R128, R0 ;  /* 0x0000000080007221 */ /* 0x000fc20000000000 */
[----:B------:R-:W-:Y:S01]  /*3720*/  FADD R2, R129, R2 ;  /* 0x0000000281027221 */ /* 0x000fe20000000000 */
        /* <DEDUP_REMOVED lines=110> */
[----:B------:R-:W-:-:S06]  /*3e10*/  UMOV UR6, URZ ;  /* 0x0000003f00067c82 */ /* 0x000fcc0008000000 */
.L_x_25:
[----:B------:R-:W-:Y:S05]  /*3e20*/  @!P1 BRA `(.L_x_26) ;  /* 0x0000000000049947 */ /* 0x000fea0003800000 */
[----:B------:R-:W-:Y:S01]  /*3e30*/  BPT.TRAP 0x1 ;  /* 0x000000040000795c */ /* 0x000fe20000300000 */
.L_x_26:
[----:B------:R-:W-:Y:S02]  /*3e40*/  UISETP.GT.U32.AND UP0, UPT, UR7, 0x1, UPT ;  /* 0x000000010700788c */ /* 0x000fe4000bf04070 */
[----:B------:R-:W-:-:S04]  /*3e50*/  ULEA UR13, UR44, UR9, 0x3 ;  /* 0x000000092c0d7291 */ /* 0x000fc8000f8e183f */
[----:B------:R-:W-:Y:S01]  /*3e60*/  UIADD3 UR13, UR13, 0x48, URZ ;  /* 0x000000480d0d7890 */ /* 0x000fe2000fffe03f */
[----:B------:R-:W-:-:S03]  /*3e70*/  PLOP3.LUT P0, PT, PT, PT, UP0, 0x80, 0x0 ;  /* 0x000000000000781c */ /* 0x000fc60003f0f008 */
[----:B------:R-:W-:-:S09]  /*3e80*/  UPRMT UR13, URZ, 0x654, UR13 ;  /* 0x000006543f0d7896 */ /* 0x000fd2000800000d */
[----:B------:R-:W-:Y:S01]  /*3e90*/  SYNCS.ARRIVE.TRANS64.RED.A1T0 RZ, [UR13], RZ ;  /* 0x000000ffffff79a7 */ /* 0x000fe2000810040d */
[----:B------:R-:W-:Y:S05]  /*3ea0*/  @P0 BRA `(.L_x_27) ;  /* 0x0000000000040947 */ /* 0x000fea0003800000 */
[----:B------:R-:W-:Y:S01]  /*3eb0*/  BPT.TRAP 0x1 ;  /* 0x000000040000795c */ /* 0x000fe20000300000 */
.L_x_27:
[----:B------:R-:W-:Y:S02]  /*3ec0*/  UISETP.GT.AND UP2, UPT, UR45, 0x1, UPT ;  /* 0x000000012d00788c */ /* 0x000fe4000bf44270 */
[----:B------:R-:W-:Y:S02]  /*3ed0*/  UIADD3 UR46, UR46, 0x1, URZ ;  /* 0x000000012e2e7890 */ /* 0x000fe4000fffe03f */
[----:B------:R-:W-:Y:S02]  /*3ee0*/  UIADD3 UR44, UR44, 0x1, URZ ;  /* 0x000000012c2c7890 */ /* 0x000fe4000fffe03f */
[----:B------:R-:W-:Y:S01]  /*3ef0*/  PLOP3.LUT P0, PT, PT, PT, UP2, 0x80, 0x0 ;  /* 0x000000000000781c */ /* 0x000fe20003f0f028 */
[----:B------:R-:W-:Y:S02]  /*3f00*/  UISETP.NE.AND UP0, UPT, UR46, 0x9, UPT ;  /* 0x000000092e00788c */ /* 0x000fe4000bf05270 */
[----:B------:R-:W-:Y:S02]  /*3f10*/  UISETP.NE.AND UP1, UPT, UR44, 0x9, UPT ;  /* 0x000000092c00788c */ /* 0x000fe4000bf25270 */
[----:B------:R-:W-:-:S02]  /*3f20*/  USEL UR13, URZ, 0x1, UP0 ;  /* 0x000000013f0d7887 */ /* 0x000fc40008000000 */
[----:B------:R-:W-:Y:S02]  /*3f30*/  UIADD3 UR45, UR45, -0x1, URZ ;  /* 0xffffffff2d2d7890 */ /* 0x000fe4000fffe03f */
[----:B------:R-:W-:Y:S02]  /*3f40*/  USEL UR46, UR46, URZ, UP0 ;  /* 0x0000003f2e2e7287 */ /* 0x000fe40008000000 */
[----:B------:R-:W-:Y:S01]  /*3f50*/  LOP3.LUT R225, R225, UR13, RZ, 0x3c, !PT ;  /* 0x0000000de1e17c12 */ /* 0x000fe2000f8e3cff */
[----:B------:R-:W-:Y:S01]  /*3f60*/  USEL UR44, UR44, URZ, UP1 ;  /* 0x0000003f2c2c7287 */ /* 0x000fe20008800000 */
[----:B------:R-:W-:Y:S01]  /*3f70*/  UMOV UR13, 0x1 ;  /* 0x00000001000d7882 */ /* 0x000fe20000000000 */
[----:B------:R-:W-:Y:S10]  /*3f80*/  @P0 BRA `(.L_x_28) ;  /* 0xffffffec00940947 */ /* 0x000ff4000383ffff */
.L_x_20:
[----:B------:R-:W-:-:S04]  /*3f90*/  UISETP.NE.AND UP0, UPT, UR6, URZ, UPT ;  /* 0x0000003f0600728c */ /* 0x000fc8000bf05270 */
[----:B------:R-:W-:-:S06]  /*3fa0*/  USEL UR6, URZ, 0x1, !UP0 ;  /* 0x000000013f067887 */ /* 0x000fcc000c000000 */
[----:B------:R-:W-:-:S13]  /*3fb0*/  ISETP.NE.AND P0, PT, RZ, UR6, PT ;  /* 0x00000006ff007c0c */ /* 0x000fda000bf05270 */
[----:B------:R-:W-:Y:S05]  /*3fc0*/  @!P0 BRA `(.L_x_29) ;  /* 0x0000000400c48947 */ /* 0x000fea0003800000 */
[----:B------:R-:W-:Y:S02]  /*3fd0*/  WARPGROUP.DEPBAR.LE gsb0, 0x0 ;  /* 0x00008000000079c5 */ /* 0x000fe40000010000 */
[----:B------:R-:W-:Y:S01]  /*3fe0*/  FADD R0, R128, R0 ;  /* 0x0000000080007221 */ /* 0x000fe20000000000 */
        /* <DEDUP_REMOVED lines=110> */
[----:B------:R-:W-:-:S07]  /*46d0*/  FADD R224, R224, R31 ;  /* 0x0000001fe0e07221 */ /* 0x000fce0000000000 */
.L_x_29:
[----:B------:R-:W-:Y:S02]  /*46e0*/  WARPGROUP.DEPBAR.LE gsb0, 0x0 ;  /* 0x00008000000079c5 */ /* 0x000fe40000010000 */
[----:B------:R-:W2:Y:S02]  /*46f0*/  LDC R24, c[0x0][0x28c] ;  /* 0x0000a300ff187b82 */ /* 0x000ea40000000800 */
[----:B--2---:R-:W-:-:S13]  /*4700*/  ISETP.GE.AND P0, PT, R24, 0x1, PT ;  /* 0x000000011800780c */ /* 0x004fda0003f06270 */
[----:B------:R-:W-:Y:S05]  /*4710*/  @!P0 BRA `(.L_x_30) ;  /* 0x0000000000488947 */ /* 0x000fea0003800000 */
[----:B------:R-:W-:-:S06]  /*4720*/  UISETP.NE.AND UP0, UPT, UR8, 0x3, UPT ;  /* 0x000000030800788c */ /* 0x000fcc000bf05270 */
[----:B------:R-:W-:-:S13]  /*4730*/  PLOP3.LUT P0, PT, PT, PT, UP0, 0x80, 0x0 ;  /* 0x000000000000781c */ /* 0x000fda0003f0f008 */
[----:B------:R-:W-:Y:S05]  /*4740*/  @!P0 BRA `(.L_x_31) ;  /* 0x0000000000048947 */ /* 0x000fea0003800000 */
[----:B------:R-:W-:Y:S01]  /*4750*/  BPT.TRAP 0x1 ;  /* 0x000000040000795c */ /* 0x000fe20000300000 */
.L_x_31:
[----:B------:R-:W-:-:S04]  /*4760*/  UISETP.LT.AND UP0, UPT, UR11, 0x1, UPT ;  /* 0x000000010b00788c */ /* 0x000fc8000bf01270 */
[----:B------:R-:W-:Y:S02]  /*4770*/  USEL UR6, UR11, 0x1, UP0 ;  /* 0x000000010b067887 */ /* 0x000fe40008000000 */
[----:B------:R-:W-:Y:S02]  /*4780*/  UISETP.GT.U32.AND UP0, UPT, UR7, 0x1, UPT ;  /* 0x000000010700788c */ /* 0x000fe4000bf04070 */
[----:B------:R-:W-:-:S04]  /*4790*/  UIADD3 UR6, UR5, UR11, -UR6 ;  /* 0x0000000b05067290 */ /* 0x000fc8000fffe806 */
[----:B------:R-:W-:Y:S01]  /*47a0*/  UIMAD.WIDE.U32 UR12, UR6, 0x38e38e39, URZ ;  /* 0x38e38e39060c78a5 */ /* 0x000fe2000f8e003f */
[----:B------:R-:W-:-:S03]  /*47b0*/  PLOP3.LUT P0, PT, PT, PT, UP0, 0x80, 0x0 ;  /* 0x000000000000781c */ /* 0x000fc60003f0f008 */
[----:B------:R-:W-:-:S04]  /*47c0*/  USHF.R.U32.HI UR12, URZ, 0x1, UR13 ;  /* 0x000000013f0c7899 */ /* 0x000fc8000801160d */
[----:B------:R-:W-:-:S04]  /*47d0*/  UIMAD UR6, UR12, -0x9, UR6 ;  /* 0xfffffff70c0678a4 */ /* 0x000fc8000f8e0206 */
[----:B------:R-:W-:-:S04]  /*47e0*/  ULEA UR6, UR6, UR9, 0x3 ;  /* 0x0000000906067291 */ /* 0x000fc8000f8e183f */
[----:B------:R-:W-:-:S04]  /*47f0*/  UIADD3 UR6, UR6, 0x48, URZ ;  /* 0x0000004806067890 */ /* 0x000fc8000fffe03f */
[----:B------:R-:W-:-:S09]  /*4800*/  UPRMT UR6, URZ, 0x654, UR6 ;  /* 0x000006543f067896 */ /* 0x000fd20008000006 */
[----:B------:R-:W-:Y:S01]  /*4810*/  SYNCS.ARRIVE.TRANS64.RED.A1T0 RZ, [UR6], RZ ;  /* 0x000000ffffff79a7 */ /* 0x000fe20008100406 */
[----:B------:R-:W-:Y:S05]  /*4820*/  @P0 BRA `(.L_x_30) ;  /* 0x0000000000040947 */ /* 0x000fea0003800000 */
[----:B------:R-:W-:Y:S01]  /*4830*/  BPT.TRAP 0x1 ;  /* 0x000000040000795c */ /* 0x000fe20000300000 */
.L_x_30:
[----:B-1----:R-:W2:Y:S01]  /*4840*/  LDL.LU R227, [R1+0x8] ;  /* 0x0000080001e37983 */ /* 0x002ea20000300800 */
[----:B------:R-:W1:Y:S01]  /*4850*/  LDC R29, c[0x0][0x288] ;  /* 0x0000a200ff1d7b82 */ /* 0x000e620000000800 */
[----:B0-----:R-:W0:Y:S01]  /*4860*/  S2R R226, SR_TID.X ;  /* 0x0000000000e27919 */ /* 0x001e220000002100 */
[----:B------:R-:W-:Y:S02]  /*4870*/  UIADD3 UR9, UR11, UR5, URZ ;  /* 0x000000050b097290 */ /* 0x000fe4000fffe03f */
[----:B------:R-:W-:Y:S01]  /*4880*/  USHF.R.S32.HI UR10, URZ, 0x1f, UR42 ;  /* 0x0000001f3f0a7899 */ /* 0x000fe2000801142a */
[----:B------:R-:W3:Y:S01]  /*4890*/  LDL.LU R225, [R1+0xc] ;  /* 0x00000c0001e17983 */ /* 0x000ee20000300800 */
[----:B------:R-:W-:Y:S01]  /*48a0*/  UISETP.GT.U32.AND UP0, UPT, UR9, 0x8, UPT ;  /* 0x000000080900788c */ /* 0x000fe2000bf04070 */
[----:B------:R-:W-:Y:S01]  /*48b0*/  IMAD.MOV.U32 R40, RZ, RZ, -0x1 ;  /* 0xffffffffff287424 */ /* 0x000fe200078e00ff */
[----:B------:R-:W-:Y:S01]  /*48c0*/  ULDC.64 UR12, c[0x0][0x5d0] ;  /* 0x00017400000c7ab9 */ /* 0x000fe20000000a00 */
[----:B------:R-:W-:Y:S01]  /*48d0*/  ULDC UR14, c[0x0][0x284] ;  /* 0x0000a100000e7ab9 */ /* 0x000fe20000000800 */
[----:B------:R-:W-:-:S02]  /*48e0*/  UIMAD UR5, UR10, UR12, URZ ;  /* 0x0000000c0a0572a4 */ /* 0x000fc4000f8e023f */
[----:B------:R-:W-:Y:S02]  /*48f0*/  UISETP.LT.U32.AND UP0, UPT, UR11, 0x9, UP0 ;  /* 0x000000090b00788c */ /* 0x000fe40008701070 */
[----:B------:R-:W-:Y:S02]  /*4900*/  UISETP.GE.U32.AND UP1, UPT, UR11, 0x9, UPT ;  /* 0x000000090b00788c */ /* 0x000fe4000bf26070 */
[----:B------:R-:W-:Y:S02]  /*4910*/  UIMAD UR6, UR42, UR13, UR5 ;  /* 0x0000000d2a0672a4 */ /* 0x000fe4000f8e0205 */
[----:B------:R-:W-:-:S04]  /*4920*/  USEL UR5, URZ, 0x1, !UP0 ;  /* 0x000000013f057887 */ /* 0x000fc8000c000000 */
[----:B------:R-:W-:Y:S01]  /*4930*/  ULOP3.LUT UR4, UR4, UR5, URZ, 0x3c, !UPT ;  /* 0x0000000504047292 */ /* 0x000fe2000f8e3c3f */
[--C-:B0-----:R-:W-:Y:S01]  /*4940*/  SHF.R.U32.HI R24, RZ, 0x2, R226.reuse ;  /* 0x00000002ff187819 */ /* 0x101fe200000116e2 */
[----:B------:R-:W-:Y:S01]  /*4950*/  IMAD.SHL.U32 R32, R226, 0x2, RZ ;  /* 0x00000002e2207824 */ /* 0x000fe200078e00ff */
[----:B------:R-:W-:Y:S02]  /*4960*/  SHF.R.U32.HI R27, RZ, 0x7, R226 ;  /* 0x00000007ff1b7819 */ /* 0x000fe400000116e2 */
[----:B------:R-:W-:Y:S02]  /*4970*/  LOP3.LUT R25, R24, 0x7, RZ, 0xc0, !PT ;  /* 0x0000000718197812 */ /* 0x000fe400078ec0ff */
[----:B------:R-:W-:Y:S02]  /*4980*/  LOP3.LUT R26, R226, 0x60, RZ, 0xc0, !PT ;  /* 0x00000060e21a7812 */ /* 0x000fe400078ec0ff */
[----:B------:R-:W-:Y:S02]  /*4990*/  LOP3.LUT R24, R27, 0x1, RZ, 0xc0, !PT ;  /* 0x000000011b187812 */ /* 0x000fe400078ec0ff */
[----:B------:R-:W-:-:S03]  /*49a0*/  SHF.R.U32.HI R28, RZ, 0x1, R26 ;  /* 0x00000001ff1c7819 */ /* 0x000fc6000001161a */
[----:B------:R-:W-:Y:S01]  /*49b0*/  IMAD.SHL.U32 R26, R24, 0x40, RZ ;  /* 0x00000040181a7824 */ /* 0x000fe200078e00ff */
[----:B------:R-:W-:-:S04]  /*49c0*/  IADD3 R27, RZ, -R28, -R25 ;  /* 0x8000001cff1b7210 */ /* 0x000fc80007ffe819 */
[----:B------:R-:W-:Y:S01]  /*49d0*/  LOP3.LUT R43, R26, 0x40, R25, 0xe2, !PT ;  /* 0x000000401a2b7812 */ /* 0x000fe200078ee219 */
[----:B------:R-:W-:Y:S01]  /*49e0*/  IMAD R42, R24, -0x40, R27 ;  /* 0xffffffc0182a7824 */ /* 0x000fe200078e021b */
[----:B------:R-:W-:Y:S01]  /*49f0*/  LOP3.LUT R24, R226, 0x3, RZ, 0xc0, !PT ;  /* 0x00000003e2187812 */ /* 0x000fe200078ec0ff */
[----:B------:R-:W-:Y:S01]  /*4a00*/  IMAD.U32 R27, RZ, RZ, UR12 ;  /* 0x0000000cff1b7e24 */ /* 0x000fe2000f8e00ff */
[----:B------:R-:W-:-:S03]  /*4a10*/  UIMAD.WIDE.U32 UR12, UR9, 0x38e38e39, URZ ;  /* 0x38e38e39090c78a5 */ /* 0x000fc6000f8e003f */
[----:B-1----:R-:W-:Y:S01]  /*4a20*/  IMAD R24, R24, -0x2, R29 ;  /* 0xfffffffe18187824 */ /* 0x002fe200078e021d */
[----:B------:R-:W-:-:S04]  /*4a30*/  USHF.R.U32.HI UR12, URZ, 0x1, UR13 ;  /* 0x000000013f0c7899 */ /* 0x000fc8000801160d */
[----:B------:R-:W-:Y:S02]  /*4a40*/  UIMAD UR5, UR12, -0x9, UR9 ;  /* 0xfffffff70c0578a4 */ /* 0x000fe4000f8e0209 */
[----:B------:R-:W-:Y:S01]  /*4a50*/  @UP1 ULOP3.LUT UR4, UR4, 0x1, UR12, 0x78, !UPT ;  /* 0x0000000104041892 */ /* 0x000fe2000f8e780c */
[----:B--2---:R-:W-:-:S05]  /*4a60*/  IMAD R41, R227, 0x70, RZ ;  /* 0x00000070e3297824 */ /* 0x004fca00078e02ff */
[C---:B------:R-:W-:Y:S02]  /*4a70*/  ISETP.GE.AND P0, PT, R41.reuse, R29, PT ;  /* 0x0000001d2900720c */ /* 0x040fe40003f06270 */
[----:B------:R-:W-:Y:S01]  /*4a80*/  LOP3.LUT R32, R41, 0x6, R32, 0xf8, !PT ;  /* 0x0000000629207812 */ /* 0x000fe200078ef820 */
[C---:B---3--:R-:W-:Y:S02]  /*4a90*/  IMAD.SHL.U32 R25, R225.reuse, 0x100, RZ ;  /* 0x00000100e1197824 */ /* 0x048fe400078e00ff */
[----:B------:R-:W-:Y:S01]  /*4aa0*/  IMAD.WIDE R38, R225, 0x100, RZ ;  /* 0x00000100e1267825 */ /* 0x000fe200078e02ff */
[----:B------:R-:W-:Y:S02]  /*4ab0*/  SHF.R.S32.HI R33, RZ, 0x1f, R32 ;  /* 0x0000001fff217819 */ /* 0x000fe40000011420 */
[C---:B------:R-:W-:Y:S01]  /*4ac0*/  ISETP.GE.OR P0, PT, R25.reuse, UR14, P0 ;  /* 0x0000000e19007c0c */ /* 0x040fe20008706670 */
[----:B------:R-:W-:Y:S01]  /*4ad0*/  IMAD.IADD R41, R24, 0x1, -R41 ;  /* 0x0000000118297824 */ /* 0x000fe200078e0a29 */
[----:B------:R-:W-:Y:S01]  /*4ae0*/  IADD3 R42, -R25, UR14, R42 ;  /* 0x0000000e192a7c10 */ /* 0x000fe2000fffe12a */
[----:B------:R-:W-:Y:S01]  /*4af0*/  IMAD.WIDE.U32 R26, R27, UR42, R32 ;  /* 0x0000002a1b1a7c25 */ /* 0x000fe2000f8e0020 */
[----:B------:R-:W-:-:S03]  /*4b00*/  LOP3.LUT R43, R38, R43, R28, 0xfe, !PT ;  /* 0x0000002b262b7212 */ /* 0x000fc600078efe1c */
[----:B------:R-:W-:-:S06]  /*4b10*/  VIADD R27, R27, UR6 ;  /* 0x000000061b1b7c36 */ /* 0x000fcc0008000000 */
[----:B------:R-:W-:Y:S05]  /*4b20*/  @P0 BRA `(.L_x_32) ;  /* 0x0000007800cc0947 */ /* 0x000fea0003800000 */
[----:B------:R-:W0:Y:S01]  /*4b30*/  LDC.64 R28, c[0x0][0x5c8] ;  /* 0x00017200ff1c7b82 */ /* 0x000e220000000a00 */
[----:B------:R-:W-:Y:S01]  /*4b40*/  ULDC.64 UR12, c[0x0][0x5c0] ;  /* 0x00017000000c7ab9 */ /* 0x000fe20000000a00 */
[----:B------:R-:W-:Y:S01]  /*4b50*/  BSSY B0, `(.L_x_32) ;  /* 0x00007b0000007945 */ /* 0x000fe20003800000 */
[-C--:B0-----:R-:W-:Y:S01]  /*4b60*/  IMAD R24, R39, R28.reuse, RZ ;  /* 0x0000001c27187224 */ /* 0x081fe200078e02ff */
[----:B------:R-:W-:Y:S01]  /*4b70*/  SHF.L.U64.HI R34, R28, 0x3, R29 ;  /* 0x000000031c227819 */ /* 0x000fe2000001021d */
[----:B------:R-:W-:-:S04]  /*4b80*/  IMAD.WIDE.U32 R26, R43, R28, R26 ;  /* 0x0000001c2b1a7225 */ /* 0x000fc800078e001a */
[----:B------:R-:W-:Y:S01]  /*4b90*/  IMAD R25, R43, R29, R24 ;  /* 0x0000001d2b197224 */ /* 0x000fe200078e0218 */
[----:B------:R-:W-:Y:S01]  /*4ba0*/  IADD3 R24, P3, R26, UR12, RZ ;  /* 0x0000000c1a187c10 */ /* 0x000fe2000ff7e0ff */
[C---:B------:R-:W-:Y:S01]  /*4bb0*/  IMAD.SHL.U32 R35, R28.reuse, 0x8, RZ ;  /* 0x000000081c237824 */ /* 0x040fe200078e00ff */
[----:B------:R-:W-:Y:S01]  /*4bc0*/  LEA R30, P2, R28, R26, 0x7 ;  /* 0x0000001a1c1e7211 */ /* 0x000fe200078438ff */
[----:B------:R-:W-:-:S03]  /*4bd0*/  IMAD.IADD R27, R27, 0x1, R25 ;  /* 0x000000011b1b7824 */ /* 0x000fc600078e0219 */
[----:B------:R-:W-:Y:S02]  /*4be0*/  IADD3 R26, P1, P0, R26, UR12, R35 ;  /* 0x0000000c1a1a7c10 */ /* 0x000fe4000f83e023 */
[----:B------:R-:W-:Y:S02]  /*4bf0*/  IADD3.X R25, R27, UR13, RZ, P3, !PT ;  /* 0x0000000d1b197c10 */ /* 0x000fe40009ffe4ff */
[----:B------:R-:W-:Y:S02]  /*4c00*/  FSETP.NEU.AND P3, PT, RZ, UR40, PT ;  /* 0x00000028ff007c0b */ /* 0x000fe4000bf6d000 */
[----:B------:R-:W-:Y:S02]  /*4c10*/  LEA.HI.X R31, R28, R27, R29, 0x7, P2 ;  /* 0x0000001b1c1f7211 */ /* 0x000fe400010f3c1d */
[C---:B------:R-:W-:Y:S02]  /*4c20*/  IADD3 R28, P2, R30.reuse, UR12, RZ ;  /* 0x0000000c1e1c7c10 */ /* 0x040fe4000ff5e0ff */
[----:B------:R-:W-:-:S02]  /*4c30*/  IADD3 R30, P5, P6, R30, UR12, R35 ;  /* 0x0000000c1e1e7c10 */ /* 0x000fc4000febe023 */
[----:B------:R-:W-:Y:S02]  /*4c40*/  IADD3.X R29, R31, UR13, RZ, P2, !PT ;  /* 0x0000000d1f1d7c10 */ /* 0x000fe400097fe4ff */
[--C-:B------:R-:W-:Y:S02]  /*4c50*/  IADD3.X R27, R27, UR13, R34.reuse, P1, P0 ;  /* 0x0000000d1b1b7c10 */ /* 0x100fe40008fe0422 */
[----:B------:R-:W-:Y:S01]  /*4c60*/  IADD3.X R31, R31, UR13, R34, P5, P6 ;  /* 0x0000000d1f1f7c10 */ /* 0x000fe2000afec422 */
[----:B------:R-:W-:Y:S06]  /*4c70*/  @!P3 BRA `(.L_x_33) ;  /* 0x0000005c0064b947 */ /* 0x000fec0003800000 */
[----:B------:R-:W-:Y:S01]  /*4c80*/  ULDC.64 UR12, c[0x0][0x5b8] ;  /* 0x00016e00000c7ab9 */ /* 0x000fe20000000a00 */
[----:B------:R-:W-:Y:S01]  /*4c90*/  ISETP.GE.AND P3, PT, R42, 0x1, PT ;  /* 0x000000012a00780c */ /* 0x000fe20003f66270 */
[----:B------:R-:W-:Y:S02]  /*4ca0*/  UIMAD UR6, UR10, UR12, URZ ;  /* 0x0000000c0a0672a4 */ /* 0x000fe4000f8e023f */
[----:B------:R-:W-:Y:S01]  /*4cb0*/  IMAD.U32 R35, RZ, RZ, UR12 ;  /* 0x0000000cff237e24 */ /* 0x000fe2000f8e00ff */
[----:B------:R-:W-:Y:S01]  /*4cc0*/  ULDC.64 UR14, c[0x0][0x5a8] ;  /* 0x00016a00000e7ab9 */ /* 0x000fe20000000a00 */
[----:B------:R-:W-:Y:S01]  /*4cd0*/  ISETP.LT.OR P1, PT, R41, 0x1, !P3 ;  /* 0x000000012900780c */ /* 0x000fe20005f21670 */
[----:B------:R-:W-:Y:S02]  /*4ce0*/  UIMAD UR6, UR42, UR13, UR6 ;  /* 0x0000000d2a0672a4 */ /* 0x000fe4000f8e0206 */
[----:B------:R-:W-:Y:S01]  /*4cf0*/  IMAD.WIDE.U32 R32, R35, UR42, R32 ;  /* 0x0000002a23207c25 */ /* 0x000fe2000f8e0020 */
[----:B------:R-:W-:Y:S01]  /*4d00*/  BSSY B1, `(.L_x_34) ;  /* 0x000000c000017945 */ /* 0x000fe20003800000 */
[----:B------:R-:W-:-:S02]  /*4d10*/  ULDC.64 UR12, c[0x0][0x5b0] ;  /* 0x00016c00000c7ab9 */ /* 0x000fc40000000a00 */
[----:B------:R-:W-:Y:S02]  /*4d20*/  IMAD.MOV.U32 R36, RZ, RZ, R32 ;  /* 0x000000ffff247224 */ /* 0x000fe400078e0020 */
[----:B------:R-:W-:Y:S02]  /*4d30*/  VIADD R37, R33, UR6 ;  /* 0x0000000621257c36 */ /* 0x000fe40008000000 */
[----:B------:R-:W-:Y:S02]  /*4d40*/  IMAD R34, R39, UR12, RZ ;  /* 0x0000000c27227c24 */ /* 0x000fe4000f8e02ff */
[----:B------:R-:W-:-:S04]  /*4d50*/  IMAD.WIDE.U32 R32, R43, UR12, R36 ;  /* 0x0000000c2b207c25 */ /* 0x000fc8000f8e0024 */
[--C-:B------:R-:W-:Y:S01]  /*4d60*/  IMAD R35, R43, UR13, R34.reuse ;  /* 0x0000000d2b237c24 */ /* 0x100fe2000f8e0222 */
[----:B------:R-:W-:Y:S02]  /*4d70*/  IADD3 R32, P0, R32, UR14, RZ ;  /* 0x0000000e20207c10 */ /* 0x000fe4000ff1e0ff */
[----:B------:R-:W-:Y:S02]  /*4d80*/  PRMT R34, RZ, 0x7610, R34 ;  /* 0x00007610ff227816 */ /* 0x000fe40000000022 */
[----:B------:R-:W-:Y:S01]  /*4d90*/  IADD3.X R33, R33, UR15, R35, P0, !PT ;  /* 0x0000000f21217c10 */ /* 0x000fe200087fe423 */
[----:B------:R-:W-:Y:S08]  /*4da0*/  @P1 BRA `(.L_x_35) ;  /* 0x0000000000041947 */ /* 0x000ff00003800000 */
[----:B------:R0:W5:Y:S02]  /*4db0*/  LDG.E.U8 R34, desc[UR48][R32.64] ;  /* 0x0000003020227981 */ /* 0x000164000c1e1100 */
.L_x_35:
[----:B------:R-:W-:Y:S05]  /*4dc0*/  BSYNC B1 ;  /* 0x0000000000017941 */ /* 0x000fea0003800000 */
.L_x_34:
[----:B-----5:R-:W-:Y:S01]  /*4dd0*/  LOP3.LUT R34, R34, 0xff, RZ, 0xc0, !PT ;  /* 0x000000ff22227812 */ /* 0x020fe200078ec0ff */
[----:B------:R-:W-:Y:S01]  /*4de0*/  BSSY B1, `(.L_x_36) ;  /* 0x000000b000017945 */ /* 0x000fe20003800000 */
[----:B------:R-:W-:Y:S02]  /*4df0*/  ISETP.LT.OR P0, PT, R41, 0x2, !P3 ;  /* 0x000000022900780c */ /* 0x000fe40005f01670 */
[----:B------:R-:W-:-:S05]  /*4e00*/  F2FP.F16.E4M3.UNPACK_B R34, R34 ;  /* 0x00000022ff22723e */ /* 0x000fca00020006ff */
[----:B------:R-:W-:-:S05]  /*4e10*/  HADD2.F32 R34, -RZ, R34.H0_H0 ;  /* 0x20000022ff227230 */ /* 0x000fca0000004100 */
[----:B------:R-:W-:-:S04]  /*4e20*/  FMUL R35, R34, UR40 ;  /* 0x0000002822237c20 */ /* 0x000fc80008400000 */
[----:B------:R-:W-:Y:S01]  /*4e30*/  FFMA R35, R0, UR41, R35 ;  /* 0x0000002900237c23 */ /* 0x000fe20008000023 */
[----:B------:R-:W-:-:S04]  /*4e40*/  PRMT R0, RZ, 0x7610, R0 ;  /* 0x00007610ff007816 */ /* 0x000fc80000000000 */
[----:B------:R-:W-:-:S05]  /*4e50*/  F2FP.SATFINITE.E4M3.F32.PACK_AB_MERGE_C R35, RZ, R35, RZ ;  /* 0x00000023ff23723e */ /* 0x000fca00048070ff */
[----:B------:R1:W-:Y:S01]  /*4e60*/  @!P1 STG.E.U8 desc[UR48][R24.64], R35 ;  /* 0x0000002318009986 */ /* 0x0003e2000c101130 */
[----:B------:R-:W-:Y:S05]  /*4e70*/  @P0 BRA `(.L_x_37) ;  /* 0x0000000000040947 */ /* 0x000fea0003800000 */
[----:B------:R2:W5:Y:S02]  /*4e80*/  LDG.E.U8 R0, desc[UR48][R32.64+0x1] ;  /* 0x0000013020007981 */ /* 0x000564000c1e1100 */
.L_x_37:
[----:B------:R-:W-:Y:S05]  /*4e90*/  BSYNC B1 ;  /* 0x0000000000017941 */ /* 0x000fea0003800000 */
.L_x_36:
[----:B-----5:R-:W-:Y:S01]  /*4ea0*/  LOP3.LUT R0, R0, 0xff, RZ, 0xc0, !PT ;  /* 0x000000ff00007812 */ /* 0x020fe200078ec0ff */
[----:B------:R-:W-:Y:S01]  /*4eb0*/  BSSY B1, `(.L_x_38) ;  /* 0x0000013000017945 */ /* 0x000fe20003800000 */
[----:B------:R-:W-:Y:S02]  /*4ec0*/  IADD3 R47, P1, R43, 0x8, RZ ;  /* 0x000000082b2f7810 */ /* 0x000fe40007f3e0ff */
[----:B------:R-:W-:Y:S02]  /*4ed0*/  F2FP.F16.E4M3.UNPACK_B R0, R0 ;  /* 0x00000000ff00723e */ /* 0x000fe400020006ff */
[----:B------:R-:W-:Y:S01]  /*4ee0*/  ISETP.GE.AND P2, PT, R42, 0x9, PT ;  /* 0x000000092a00780c */ /* 0x000fe20003f46270 */
[----:B------:R-:W-:Y:S02]  /*4ef0*/  IMAD.X R34, RZ, RZ, R39, P1 ;  /* 0x000000ffff227224 */ /* 0x000fe400008e0627 */
[----:B------:R-:W-:Y:S01]  /*4f00*/  HADD2.F32 R0, -RZ, R0.H0_H0 ;  /* 0x20000000ff007230 */ /* 0x000fe20000004100 */
[----:B------:R-:W-:-:S04]  /*4f10*/  ISETP.LT.OR P5, PT, R41, 0x1, !P2 ;  /* 0x000000012900780c */ /* 0x000fc800057a1670 */
[----:B------:R-:W-:Y:S01]  /*4f20*/  FMUL R45, R0, UR40 ;  /* 0x00000028002d7c20 */ /* 0x000fe20008400000 */
[----:B------:R-:W-:Y:S02]  /*4f30*/  IMAD R0, R34, UR12, RZ ;  /* 0x0000000c22007c24 */ /* 0x000fe4000f8e02ff */
[----:B-1----:R-:W-:-:S04]  /*4f40*/  IMAD.WIDE.U32 R34, R47, UR12, R36 ;  /* 0x0000000c2f227c25 */ /* 0x002fc8000f8e0024 */
[----:B------:R-:W-:Y:S01]  /*4f50*/  FFMA R45, R2, UR41, R45 ;  /* 0x00000029022d7c23 */ /* 0x000fe2000800002d */
[----:B------:R-:W-:Y:S01]  /*4f60*/  IMAD R47, R47, UR13, R0 ;  /* 0x0000000d2f2f7c24 */ /* 0x000fe2000f8e0200 */
[----:B------:R-:W-:-:S03]  /*4f70*/  IADD3 R34, P1, R34, UR14, RZ ;  /* 0x0000000e22227c10 */ /* 0x000fc6000ff3e0ff */
[----:B------:R-:W-:Y:S02]  /*4f80*/  F2FP.SATFINITE.E4M3.F32.PACK_AB_MERGE_C R45, RZ, R45, RZ ;  /* 0x0000002dff2d723e */ /* 0x000fe400048070ff */
[----:B------:R-:W-:Y:S02]  /*4f90*/  IADD3.X R35, R35, UR15, R47, P1, !PT ;  /* 0x0000000f23237c10 */ /* 0x000fe40008ffe42f */
[----:B------:R-:W-:Y:S01]  /*4fa0*/  PRMT R0, RZ, 0x7610, R0 ;  /* 0x00007610ff007816 */ /* 0x000fe20000000000 */
[----:B------:R1:W-:Y:S01]  /*4fb0*/  @!P0 STG.E.U8 desc[UR48][R24.64+0x1], R45 ;  /* 0x0000012d18008986 */ /* 0x0003e2000c101130 */
[----:B------:R-:W-:Y:S05]  /*4fc0*/  @P5 BRA `(.L_x_39) ;  /* 0x0000000000045947 */ /* 0x000fea0003800000 */
[----:B------:R3:W5:Y:S02]  /*4fd0*/  LDG.E.U8 R0, desc[UR48][R34.64] ;  /* 0x0000003022007981 */ /* 0x000764000c1e1100 */
.L_x_39:
[----:B------:R-:W-:Y:S05]  /*4fe0*/  BSYNC B1 ;  /* 0x0000000000017941 */ /* 0x000fea0003800000 */
.L_x_38:
[----:B-----5:R-:W-:Y:S01]  /*4ff0*/  LOP3.LUT R0, R0, 0xff, RZ, 0xc0, !PT ;  /* 0x000000ff00007812 */ /* 0x020fe200078ec0ff */
[----:B------:R-:W-:Y:S01]  /*5000*/  BSSY B1, `(.L_x_40) ;  /* 0x000000b000017945 */ /* 0x000fe20003800000 */
[----:B------:R-:W-:Y:S02]  /*5010*/  ISETP.LT.OR P0, PT, R41, 0x2, !P2 ;  /* 0x000000022900780c */ /* 0x000fe40005701670 */
[----:B------:R-:W-:-:S05]  /*5020*/  F2FP.F16.E4M3.UNPACK_B R0, R0 ;  /* 0x00000000ff00723e */ /* 0x000fca00020006ff */
[----:B------:R-:W-:-:S05]  /*5030*/  HADD2.F32 R0, -RZ, R0.H0_H0 ;  /* 0x20000000ff007230 */ /* 0x000fca0000004100 */
[----:B------:R-:W-:-:S04]  /*5040*/  FMUL R0, R0, UR40 ;  /* 0x0000002800007c20 */ /* 0x000fc80008400000 */
[----:B------:R-:W-:-:S05]  /*5050*/  FFMA R0, R3, UR41, R0 ;  /* 0x0000002903007c23 */ /* 0x000fca0008000000 */
[----:B------:R-:W-:Y:S02]  /*5060*/  F2FP.SATFINITE.E4M3.F32.PACK_AB_MERGE_C R3, RZ, R0, RZ ;  /* 0x00000000ff03723e */ /* 0x000fe400048070ff */
[----:B------:R-:W-:-:S03]  /*5070*/  PRMT R0, RZ, 0x7610, R0 ;  /* 0x00007610ff007816 */ /* 0x000fc60000000000 */
[----:B------:R4:W-:Y:S01]  /*5080*/  @!P5 STG.E.U8 desc[UR48][R26.64], R3 ;  /* 0x000000031a00d986 */ /* 0x0009e2000c101130 */
[----:B------:R-:W-:Y:S05]  /*5090*/  @P0 BRA `(.L_x_41) ;  /* 0x0000000000040947 */ /* 0x000fea0003800000 */
[----:B------:R0:W5:Y:S02]  /*50a0*/  LDG.E.U8 R0, desc[UR48][R34.64+0x1] ;  /* 0x0000013022007981 */ /* 0x000164000c1e1100 */
.L_x_41:
[----:B------:R-:W-:Y:S05]  /*50b0*/  BSYNC B1 ;  /* 0x0000000000017941 */ /* 0x000fea0003800000 */
.L_x_40:
[----:B-----5:R-:W-:Y:S01]  /*50c0*/  LOP3.LUT R0, R0, 0xff, RZ, 0xc0, !PT ;  /* 0x000000ff00007812 */ /* 0x020fe200078ec0ff */
[----:B------:R-:W-:Y:S01]  /*50d0*/  BSSY B1, `(.L_x_42) ;  /* 0x000000b000017945 */ /* 0x000fe20003800000 */
[----:B------:R-:W-:Y:S02]  /*50e0*/  ISETP.LT.OR P1, PT, R41, 0x9, !P3 ;  /* 0x000000092900780c */ /* 0x000fe40005f21670 */
[----:B------:R-:W-:-:S05]  /*50f0*/  F2FP.F16.E4M3.UNPACK_B R0, R0 ;  /* 0x00000000ff00723e */ /* 0x000fca00020006ff */
[----:B------:R-:W-:-:S05]  /*5100*/  HADD2.F32 R0, -RZ, R0.H0_H0 ;  /* 0x20000000ff007230 */ /* 0x000fca0000004100 */
[----:B----4-:R-:W-:Y:S01]  /*5110*/  FMUL R3, R0, UR40 ;  /* 0x0000002800037c20 */ /* 0x010fe20008400000 */
[----:B------:R-:W-:-:S03]  /*5120*/  PRMT R0, RZ, 0x7610, R0 ;  /* 0x00007610ff007816 */ /* 0x000fc60000000000 */
[----:B------:R-:W-:-:S05]  /*5130*/  FFMA R3, R4, UR41, R3 ;  /* 0x0000002904037c23 */ /* 0x000fca0008000003 */
[----:B------:R-:W-:-:S05]  /*5140*/  F2FP.SATFINITE.E4M3.F32.PACK_AB_MERGE_C R3, RZ, R3, RZ ;  /* 0x00000003ff03723e */ /* 0x000fca00048070ff */
[----:B------:R4:W-:Y:S01]  /*5150*/  @!P0 STG.E.U8 desc[UR48][R26.64+0x1], R3 ;  /* 0x000001031a008986 */ /* 0x0009e2000c101130 */
[----:B------:R-:W-:Y:S05]  /*5160*/  @P1 BRA `(.L_x_43) ;  /* 0x0000000000041947 */ /* 0x000fea0003800000 */
[----:B------:R0:W5:Y:S02]  /*5170*/  LDG.E.U8 R0, desc[UR48][R32.64+0x8] ;  /* 0x0000083020007981 */ /* 0x000164000c1e1100 */
.L_x_43:
[----:B------:R-:W-:Y:S05]  /*5180*/  BSYNC B1 ;  /* 0x0000000000017941 */ /* 0x000fea0003800000 */
.L_x_42:
[----:B-----5:R-:W-:Y:S01]  /*5190*/  LOP3.LUT R0, R0, 0xff, RZ, 0xc0, !PT ;  /* 0x000000ff00007812 */ /* 0x020fe200078ec0ff */
[----:B------:R-:W-:Y:S01]  /*51a0*/  BSSY B1, `(.L_x_44) ;  /* 0x000000b000017945 */ /* 0x000fe20003800000 */
[----:B------:R-:W-:Y:S02]  /*51b0*/  ISETP.LT.OR P0, PT, R41, 0xa, !P3 ;  /* 0x0000000a2900780c */ /* 0x000fe40005f01670 */
[----:B------:R-:W-:-:S05]  /*51c0*/  F2FP.F16.E4M3.UNPACK_B R0, R0 ;  /* 0x00000000ff00723e */ /* 0x000fca00020006ff */
[----:B------:R-:W-:-:S05]  /*51d0*/  HADD2.F32 R0, -RZ, R0.H0_H0 ;  /* 0x20000000ff007230 */ /* 0x000fca0000004100 */
[----:B------:R-:W-:-:S04]  /*51e0*/  FMUL R0, R0, UR40 ;  /* 0x0000002800007c20 */ /* 0x000fc80008400000 */
[----:B------:R-:W-:-:S05]  /*51f0*/  FFMA R0, R5, UR41, R0 ;  /* 0x0000002905007c23 */ /* 0x000fca0008000000 */
[----:B----4-:R-:W-:Y:S02]  /*5200*/  F2FP.SATFINITE.E4M3.F32.PACK_AB_MERGE_C R3, RZ, R0, RZ ;  /* 0x00000000ff03723e */ /* 0x010fe400048070ff */
[----:B------:R-:W-:-:S03]  /*5210*/  PRMT R0, RZ, 0x7610, R0 ;  /* 0x00007610ff007816 */ /* 0x000fc60000000000 */
[----:B------:R4:W-:Y:S01]  /*5220*/  @!P1 STG.E.U8 desc[UR48][R24.64+0x8], R3 ;  /* 0x0000080318009986 */ /* 0x0009e2000c101130 */
[----:B------:R-:W-:Y:S05]  /*5230*/  @P0 BRA `(.L_x_45) ;  /* 0x0000000000040947 */ /* 0x000fea0003800000 */
[----:B------:R0:W5:Y:S02]  /*5240*/  LDG.E.U8 R0, desc[UR48][R32.64+0x9] ;  /* 0x0000093020007981 */ /* 0x000164000c1e1100 */
.L_x_45:
[----:B------:R-:W-:Y:S05]  /*5250*/  BSYNC B1 ;  /* 0x0000000000017941 */ /* 0x000fea0003800000 */
.L_x_44:
        /* <DEDUP_REMOVED lines=12> */
.L_x_47:
[----:B------:R-:W-:Y:S05]  /*5320*/  BSYNC B1 ;  /* 0x0000000000017941 */ /* 0x000fea0003800000 */
.L_x_46:
        /* <DEDUP_REMOVED lines=12> */
.L_x_49:
[----:B------:R-:W-:Y:S05]  /*53f0*/  BSYNC B1 ;  /* 0x0000000000017941 */ /* 0x000fea0003800000 */
.L_x_48:
        /* <DEDUP_REMOVED lines=10> */
[----:B----4-:R-:W-:-:S04]  /*54a0*/  IMAD.WIDE.U32 R2, R7, UR12, R36 ;  /* 0x0000000c07027c25 */ /* 0x010fc8000f8e0024 */
        /* <DEDUP_REMOVED lines=9> */
.L_x_51:
[----:B------:R-:W-:Y:S05]  /*5540*/  BSYNC B1 ;  /* 0x0000000000017941 */ /* 0x000fea0003800000 */
.L_x_50:
        /* <DEDUP_REMOVED lines=12> */
.L_x_53:
[----:B------:R-:W-:Y:S05]  /*5610*/  BSYNC B1 ;  /* 0x0000000000017941 */ /* 0x000fea0003800000 */
.L_x_52:
[----:B-----5:R-:W-:Y:S01]  /*5620*/  LOP3.LUT R0, R0, 0xff, RZ, 0xc0, !PT ;  /* 0x000000ff00007812 */ /* 0x020fe200078ec0ff */
[----:B------:R-:W-:Y:S01]  /*5630*/  BSSY B1, `(.L_x_54) ;  /* 0x0000013000017945 */ /* 0x000fe20003800000 */
[----:B------:R-:W-:Y:S02]  /*5640*/  IADD3 R43, P0, R43, 0x88, RZ ;  /* 0x000000882b2b7810 */ /* 0x000fe40007f1e0ff */
[----:B------:R-:W-:-:S03]  /*5650*/  F2FP.F16.E4M3.UNPACK_B R0, R0 ;  /* 0x00000000ff00723e */ /* 0x000fc600020006ff */
[----:B------:R-:W-:Y:S01]  /*5660*/  IMAD.X R38, RZ, RZ, R39, P0 ;  /* 0x000000ffff267224 */ /* 0x000fe200000e0627 */
[----:B------:R-:W-:Y:S01]  /*5670*/  ISETP.GE.AND P0, PT, R42, 0x89, PT ;  /* 0x000000892a00780c */ /* 0x000fe20003f06270 */
[----:B------:R-:W-:Y:S02]  /*5680*/  HADD2.F32 R0, -RZ, R0.H0_H0 ;  /* 0x20000000ff007230 */ /* 0x000fe40000004100 */
[----:B------:R-:W-:Y:S02]  /*5690*/  IMAD R38, R38, UR12, RZ ;  /* 0x0000000c26267c24 */ /* 0x000fe4000f8e02ff */
[----:B------:R-:W-:-:S04]  /*56a0*/  IMAD.WIDE.U32 R36, R43, UR12, R36 ;  /* 0x0000000c2b247c25 */ /* 0x000fc8000f8e0024 */
[----:B----4-:R-:W-:Y:S01]  /*56b0*/  FMUL R5, R0, UR40 ;  /* 0x0000002800057c20 */ /* 0x010fe20008400000 */
[----:B------:R-:W-:Y:S01]  /*56c0*/  PRMT R0, RZ, 0x7610, R0 ;  /* 0x00007610ff007816 */ /* 0x000fe20000000000 */
[----:B------:R-:W-:Y:S02]  /*56d0*/  IMAD R43, R43, UR13, R38 ;  /* 0x0000000d2b2b7c24 */ /* 0x000fe4000f8e0226 */
[----:B------:R-:W-:Y:S01]  /*56e0*/  FFMA R5, R10, UR41, R5 ;  /* 0x000000290a057c23 */ /* 0x000fe20008000005 */
[----:B------:R-:W-:-:S04]  /*56f0*/  IADD3 R4, P6, R36, UR14, RZ ;  /* 0x0000000e24047c10 */ /* 0x000fc8000ffde0ff */
[----:B------:R-:W-:Y:S02]  /*5700*/  F2FP.SATFINITE.E4M3.F32.PACK_AB_MERGE_C R7, RZ, R5, RZ ;  /* 0x00000005ff07723e */ /* 0x000fe400048070ff */
[----:B------:R-:W-:-:S03]  /*5710*/  IADD3.X R5, R37, UR15, R43, P6, !PT ;  /* 0x0000000f25057c10 */ /* 0x000fc6000b7fe42b */
[----:B------:R4:W-:Y:S01]  /*5720*/  @!P5 STG.E.U8 desc[UR48][R28.64+0x1], R7 ;  /* 0x000001071c00d986 */ /* 0x0009e2000c101130 */
[----:B------:R-:W-:-:S13]  /*5730*/  ISETP.LT.OR P5, PT, R41, 0x1, !P0 ;  /* 0x000000012900780c */ /* 0x000fda00047a1670 */
[----:B----4-:R-:W-:Y:S05]  /*5740*/  @P5 BRA `(.L_x_55) ;  /* 0x0000000000045947 */ /* 0x010fea0003800000 */
[----:B------:R4:W5:Y:S02]  /*5750*/  LDG.E.U8 R0, desc[UR48][R4.64] ;  /* 0x0000003004007981 */ /* 0x000964000c1e1100 */
.L_x_55:
[----:B------:R-:W-:Y:S05]  /*5760*/  BSYNC B1 ;  /* 0x0000000000017941 */ /* 0x000fea0003800000 */
.L_x_54:
        /* <DEDUP_REMOVED lines=12> */
.L_x_57:
[----:B------:R-:W-:Y:S05]  /*5830*/  BSYNC B1 ;  /* 0x0000000000017941 */ /* 0x000fea0003800000 */
.L_x_56:
[----:B-----5:R-:W-:Y:S01]  /*5840*/  LOP3.LUT R0, R0, 0xff, RZ, 0xc0, !PT ;  /* 0x000000ff00007812 */ /* 0x020fe200078ec0ff */
[----:B------:R-:W-:Y:S01]  /*5850*/  BSSY B1, `(.L_x_58) ;  /* 0x000000b000017945 */ /* 0x000fe20003800000 */
[----:B------:R-:W-:Y:S02]  /*5860*/  ISETP.LT.OR P5, PT, R41, 0x9, !P1 ;  /* 0x000000092900780c */ /* 0x000fe40004fa1670 */
[----:B------:R-:W-:-:S05]  /*5870*/  F2FP.F16.E4M3.UNPACK_B R0, R0 ;  /* 0x00000000ff00723e */ /* 0x000fca00020006ff */
[----:B------:R-:W-:-:S05]  /*5880*/  HADD2.F32 R0, -RZ, R0.H0_H0 ;  /* 0x20000000ff007230 */ /* 0x000fca0000004100 */
[----:B0-----:R-:W-:Y:S01]  /*5890*/  FMUL R7, R0, UR40 ;  /* 0x0000002800077c20 */ /* 0x001fe20008400000 */
[----:B------:R-:W-:-:S03]  /*58a0*/  PRMT R0, RZ, 0x7610, R0 ;  /* 0x00007610ff007816 */ /* 0x000fc60000000000 */
[----:B------:R-:W-:-:S05]  /*58b0*/  FFMA R7, R12, UR41, R7 ;  /* 0x000000290c077c23 */ /* 0x000fca0008000007 */
[----:B------:R-:W-:-:S05]  /*58c0*/  F2FP.SATFINITE.E4M3.F32.PACK_AB_MERGE_C R7, RZ, R7, RZ ;  /* 0x00000007ff07723e */ /* 0x000fca00048070ff */
[----:B------:R0:W-:Y:S01]  /*58d0*/  @!P6 STG.E.U8 desc[UR48][R30.64+0x1], R7 ;  /* 0x000001071e00e986 */ /* 0x0001e2000c101130 */
[----:B------:R-:W-:Y:S05]  /*58e0*/  @P5 BRA `(.L_x_59) ;  /* 0x0000000000045947 */ /* 0x000fea0003800000 */
[----:B------:R0:W5:Y:S02]  /*58f0*/  LDG.E.U8 R0, desc[UR48][R2.64+0x8] ;  /* 0x0000083002007981 */ /* 0x000164000c1e1100 */
.L_x_59:
[----:B------:R-:W-:Y:S05]  /*5900*/  BSYNC B1 ;  /* 0x0000000000017941 */ /* 0x000fea0003800000 */
.L_x_58:
[----:B-----5:R-:W-:Y:S01]  /*5910*/  LOP3.LUT R0, R0, 0xff, RZ, 0xc0, !PT ;  /* 0x000000ff00007812 */ /* 0x020fe200078ec0ff */
[----:B------:R-:W-:Y:S01]  /*5920*/  BSSY B1, `(.L_x_60) ;  /* 0x000000b000017945 */ /* 0x000fe20003800000 */
[----:B------:R-:W-:Y:S02]  /*5930*/  ISETP.LT.OR P6, PT, R41, 0xa, !P1 ;  /* 0x0000000a2900780c */ /* 0x000fe40004fc1670 */
[----:B------:R-:W-:-:S05]  /*5940*/  F2FP.F16.E4M3.UNPACK_B R0, R0 ;  /* 0x00000000ff00723e */ /* 0x000fca00020006ff */
[----:B------:R-:W-:-:S05]  /*5950*/  HADD2.F32 R0, -RZ, R0.H0_H0 ;  /* 0x20000000ff007230 */ /* 0x000fca0000004100 */
[----:B------:R-:W-:-:S04]  /*5960*/  FMUL R0, R0, UR40 ;  /* 0x0000002800007c20 */ /* 0x000fc80008400000 */
[----:B------:R-:W-:-:S05]  /*5970*/  FFMA R0, R13, UR41, R0 ;  /* 0x000000290d007c23 */ /* 0x000fca0008000000 */
[----:B0-----:R-:W-:Y:S02]  /*5980*/  F2FP.SATFINITE.E4M3.F32.PACK_AB_MERGE_C R7, RZ, R0, RZ ;  /* 0x00000000ff07723e */ /* 0x001fe400048070ff */
[----:B------:R-:W-:-:S03]  /*5990*/  PRMT R0, RZ, 0x7610, R0 ;  /* 0x00007610ff007816 */ /* 0x000fc60000000000 */
[----:B------:R0:W-:Y:S01]  /*59a0*/  @!P5 STG.E.U8 desc[UR48][R28.64+0x8], R7 ;  /* 0x000008071c00d986 */ /* 0x0001e2000c101130 */
[----:B------:R-:W-:Y:S05]  /*59b0*/  @P6 BRA `(.L_x_61) ;  /* 0x0000000000046947 */ /* 0x000fea0003800000 */
[----:B------:R0:W5:Y:S02]  /*59c0*/  LDG.E.U8 R0, desc[UR48][R2.64+0x9] ;  /* 0x0000093002007981 */ /* 0x000164000c1e1100 */
.L_x_61:
[----:B------:R-:W-:Y:S05]  /*59d0*/  BSYNC B1 ;  /* 0x0000000000017941 */ /* 0x000fea0003800000 */
.L_x_60:
        /* <DEDUP_REMOVED lines=12> */
.L_x_63:
[----:B------:R-:W-:Y:S05]  /*5aa0*/  BSYNC B1 ;  /* 0x0000000000017941 */ /* 0x000fea0003800000 */
.L_x_62:
        /* <DEDUP_REMOVED lines=12> */
.L_x_65:
[----:B------:R-:W-:Y:S05]  /*5b70*/  BSYNC B1 ;  /* 0x0000000000017941 */ /* 0x000fea0003800000 */
.L_x_64:
        /* <DEDUP_REMOVED lines=12> */
.L_x_67:
[----:B------:R-:W-:Y:S05]  /*5c40*/  BSYNC B1 ;  /* 0x0000000000017941 */ /* 0x000fea0003800000 */
.L_x_66:
        /* <DEDUP_REMOVED lines=12> */
.L_x_69:
[----:B------:R-:W-:Y:S05]  /*5d10*/  BSYNC B1 ;  /* 0x0000000000017941 */ /* 0x000fea0003800000 */
.L_x_68:
        /* <DEDUP_REMOVED lines=12> */
.L_x_71:
[----:B------:R-:W-:Y:S05]  /*5de0*/  BSYNC B1 ;  /* 0x0000000000017941 */ /* 0x000fea0003800000 */
.L_x_70:
        /* <DEDUP_REMOVED lines=12> */
.L_x_73:
[----:B------:R-:W-:Y:S05]  /*5eb0*/  BSYNC B1 ;  /* 0x0000000000017941 */ /* 0x000fea0003800000 */
.L_x_72:
        /* <DEDUP_REMOVED lines=12> */
.L_x_75:
[----:B------:R-:W-:Y:S05]  /*5f80*/  BSYNC B1 ;  /* 0x0000000000017941 */ /* 0x000fea0003800000 */
.L_x_74:
        /* <DEDUP_REMOVED lines=12> */
.L_x_77:
[----:B------:R-:W-:Y:S05]  /*6050*/  BSYNC B1 ;  /* 0x0000000000017941 */ /* 0x000fea0003800000 */
.L_x_76:
        /* <DEDUP_REMOVED lines=12> */
.L_x_79:
[----:B------:R-:W-:Y:S05]  /*6120*/  BSYNC B1 ;  /* 0x0000000000017941 */ /* 0x000fea0003800000 */
.L_x_78:
        /* <DEDUP_REMOVED lines=12> */
.L_x_81:
[----:B------:R-:W-:Y:S05]  /*61f0*/  BSYNC B1 ;  /* 0x0000000000017941 */ /* 0x000fea0003800000 */
.L_x_80:
        /* <DEDUP_REMOVED lines=12> */
.L_x_83:
[----:B------:R-:W-:Y:S05]  /*62c0*/  BSYNC B1 ;  /* 0x0000000000017941 */ /* 0x000fea0003800000 */
.L_x_82:
        /* <DEDUP_REMOVED lines=12> */
.L_x_85:
[----:B------:R-:W-:Y:S05]  /*6390*/  BSYNC B1 ;  /* 0x0000000000017941 */ /* 0x000fea0003800000 */
.L_x_84:
        /* <DEDUP_REMOVED lines=12> */
.L_x_87:
[----:B------:R-:W-:Y:S05]  /*6460*/  BSYNC B1 ;  /* 0x0000000000017941 */ /* 0x000fea0003800000 */
.L_x_86:
        /* <DEDUP_REMOVED lines=12> */
.L_x_89:
[----:B------:R-:W-:Y:S05]  /*6530*/  BSYNC B1 ;  /* 0x0000000000017941 */ /* 0x000fea0003800000 */
.L_x_88:
        /* <DEDUP_REMOVED lines=12> */
.L_x_91:
[----:B------:R-:W-:Y:S05]  /*6600*/  BSYNC B1 ;  /* 0x0000000000017941 */ /* 0x000fea0003800000 */
.L_x_90:
        /* <DEDUP_REMOVED lines=12> */
.L_x_93:
[----:B------:R-:W-:Y:S05]  /*66d0*/  BSYNC B1 ;  /* 0x0000000000017941 */ /* 0x000fea0003800000 */
.L_x_92:
        /* <DEDUP_REMOVED lines=12> */
.L_x_95:
[----:B------:R-:W-:Y:S05]  /*67a0*/  BSYNC B1 ;  /* 0x0000000000017941 */ /* 0x000fea0003800000 */
.L_x_94:
        /* <DEDUP_REMOVED lines=12> */
.L_x_97:
[----:B------:R-:W-:Y:S05]  /*6870*/  BSYNC B1 ;  /* 0x0000000000017941 */ /* 0x000fea0003800000 */
.L_x_96:
        /* <DEDUP_REMOVED lines=12> */
.L_x_99:
[----:B------:R-:W-:Y:S05]  /*6940*/  BSYNC B1 ;  /* 0x0000000000017941 */ /* 0x000fea0003800000 */
.L_x_98:
        /* <DEDUP_REMOVED lines=12> */
.L_x_101:
[----:B------:R-:W-:Y:S05]  /*6a10*/  BSYNC B1 ;  /* 0x0000000000017941 */ /* 0x000fea0003800000 */
.L_x_100:
        /* <DEDUP_REMOVED lines=12> */
.L_x_103:
[----:B------:R-:W-:Y:S05]  /*6ae0*/  BSYNC B1 ;  /* 0x0000000000017941 */ /* 0x000fea0003800000 */
.L_x_102:
        /* <DEDUP_REMOVED lines=12> */
.L_x_105:
[----:B------:R-:W-:Y:S05]  /*6bb0*/  BSYNC B1 ;  /* 0x0000000000017941 */ /* 0x000fea0003800000 */
.L_x_104:
        /* <DEDUP_REMOVED lines=12> */
.L_x_107:
[----:B------:R-:W-:Y:S05]  /*6c80*/  BSYNC B1 ;  /* 0x0000000000017941 */ /* 0x000fea0003800000 */
.L_x_106:
        /* <DEDUP_REMOVED lines=12> */
.L_x_109:
[----:B------:R-:W-:Y:S05]  /*6d50*/  BSYNC B1 ;  /* 0x0000000000017941 */ /* 0x000fea0003800000 */
.L_x_108:
        /* <DEDUP_REMOVED lines=12> */
.L_x_111:
[----:B------:R-:W-:Y:S05]  /*6e20*/  BSYNC B1 ;  /* 0x0000000000017941 */ /* 0x000fea0003800000 */
.L_x_110:
        /* <DEDUP_REMOVED lines=12> */
.L_x_113:
[----:B------:R-:W-:Y:S05]  /*6ef0*/  BSYNC B1 ;  /* 0x0000000000017941 */ /* 0x000fea0003800000 */
.L_x_112:
        /* <DEDUP_REMOVED lines=12> */
.L_x_115:
[----:B------:R-:W-:Y:S05]  /*6fc0*/  BSYNC B1 ;  /* 0x0000000000017941 */ /* 0x000fea0003800000 */
.L_x_114:
        /* <DEDUP_REMOVED lines=12> */
.L_x_117:
[----:B------:R-:W-:Y:S05]  /*7090*/  BSYNC B1 ;  /* 0x0000000000017941 */ /* 0x000fea0003800000 */
.L_x_116:
        /* <DEDUP_REMOVED lines=12> */
.L_x_119:
[----:B------:R-:W-:Y:S05]  /*7160*/  BSYNC B1 ;  /* 0x0000000000017941 */ /* 0x000fea0003800000 */
.L_x_118:
        /* <DEDUP_REMOVED lines=12> */
.L_x_121:
[----:B------:R-:W-:Y:S05]  /*7230*/  BSYNC B1 ;  /* 0x0000000000017941 */ /* 0x000fea0003800000 */
.L_x_120:
        /* <DEDUP_REMOVED lines=12> */
.L_x_123:
[----:B------:R-:W-:Y:S05]  /*7300*/  BSYNC B1 ;  /* 0x0000000000017941 */ /* 0x000fea0003800000 */
.L_x_122:
        /* <DEDUP_REMOVED lines=12> */
.L_x_125:
[----:B------:R-:W-:Y:S05]  /*73d0*/  BSYNC B1 ;  /* 0x0000000000017941 */ /* 0x000fea0003800000 */
.L_x_124:
        /* <DEDUP_REMOVED lines=12> */
.L_x_127:
[----:B------:R-:W-:Y:S05]  /*74a0*/  BSYNC B1 ;  /* 0x0000000000017941 */ /* 0x000fea0003800000 */
.L_x_126:
        /* <DEDUP_REMOVED lines=12> */
.L_x_129:
[----:B------:R-:W-:Y:S05]  /*7570*/  BSYNC B1 ;  /* 0x0000000000017941 */ /* 0x000fea0003800000 */
.L_x_128:
        /* <DEDUP_REMOVED lines=12> */
.L_x_131:
[----:B------:R-:W-:Y:S05]  /*7640*/  BSYNC B1 ;  /* 0x0000000000017941 */ /* 0x000fea0003800000 */
.L_x_130:
        /* <DEDUP_REMOVED lines=12> */
.L_x_133:
[----:B------:R-:W-:Y:S05]  /*7710*/  BSYNC B1 ;  /* 0x0000000000017941 */ /* 0x000fea0003800000 */
.L_x_132:
        /* <DEDUP_REMOVED lines=12> */
.L_x_135:
[----:B------:R-:W-:Y:S05]  /*77e0*/  BSYNC B1 ;  /* 0x0000000000017941 */ /* 0x000fea0003800000 */
.L_x_134:
        /* <DEDUP_REMOVED lines=12> */
.L_x_137:
[----:B------:R-:W-:Y:S05]  /*78b0*/  BSYNC B1 ;  /* 0x0000000000017941 */ /* 0x000fea0003800000 */
.L_x_136:
        /* <DEDUP_REMOVED lines=12> */
.L_x_139:
[----:B------:R-:W-:Y:S05]  /*7980*/  BSYNC B1 ;  /* 0x0000000000017941 */ /* 0x000fea0003800000 */
.L_x_138:
        /* <DEDUP_REMOVED lines=12> */
.L_x_141:
[----:B------:R-:W-:Y:S05]  /*7a50*/  BSYNC B1 ;  /* 0x0000000000017941 */ /* 0x000fea0003800000 */
.L_x_140:
        /* <DEDUP_REMOVED lines=12> */
.L_x_143:
[----:B------:R-:W-:Y:S05]  /*7b20*/  BSYNC B1 ;  /* 0x0000000000017941 */ /* 0x000fea0003800000 */
.L_x_142:
        /* <DEDUP_REMOVED lines=12> */
.L_x_145:
[----:B------:R-:W-:Y:S05]  /*7bf0*/  BSYNC B1 ;  /* 0x0000000000017941 */ /* 0x000fea0003800000 */
.L_x_144:
        /* <DEDUP_REMOVED lines=12> */
.L_x_147:
[----:B------:R-:W-:Y:S05]  /*7cc0*/  BSYNC B1 ;  /* 0x0000000000017941 */ /* 0x000fea0003800000 */
.L_x_146:
        /* <DEDUP_REMOVED lines=12> */
.L_x_149:
[----:B------:R-:W-:Y:S05]  /*7d90*/  BSYNC B1 ;  /* 0x0000000000017941 */ /* 0x000fea0003800000 */
.L_x_148:
        /* <DEDUP_REMOVED lines=12> */
.L_x_151:
[----:B------:R-:W-:Y:S05]  /*7e60*/  BSYNC B1 ;  /* 0x0000000000017941 */ /* 0x000fea0003800000 */
.L_x_150:
        /* <DEDUP_REMOVED lines=12> */
.L_x_153:
[----:B------:R-:W-:Y:S05]  /*7f30*/  BSYNC B1 ;  /* 0x0000000000017941 */ /* 0x000fea0003800000 */
.L_x_152:
        /* <DEDUP_REMOVED lines=12> */
.L_x_155:
[----:B------:R-:W-:Y:S05]  /*8000*/  BSYNC B1 ;  /* 0x0000000000017941 */ /* 0x000fea0003800000 */
.L_x_154:
        /* <DEDUP_REMOVED lines=12> */
.L_x_157:
[----:B------:R-:W-:Y:S05]  /*80d0*/  BSYNC B1 ;  /* 0x0000000000017941 */ /* 0x000fea0003800000 */
.L_x_156:
        /* <DEDUP_REMOVED lines=12> */
.L_x_159:
[----:B------:R-:W-:Y:S05]  /*81a0*/  BSYNC B1 ;  /* 0x0000000000017941 */ /* 0x000fea0003800000 */
.L_x_158:
        /* <DEDUP_REMOVED lines=12> */
.L_x_161:
[----:B------:R-:W-:Y:S05]  /*8270*/  BSYNC B1 ;  /* 0x0000000000017941 */ /* 0x000fea0003800000 */
.L_x_160:
        /* <DEDUP_REMOVED lines=12> */
.L_x_163:
[----:B------:R-:W-:Y:S05]  /*8340*/  BSYNC B1 ;  /* 0x0000000000017941 */ /* 0x000fea0003800000 */
.L_x_162:
        /* <DEDUP_REMOVED lines=12> */
.L_x_165:
[----:B------:R-:W-:Y:S05]  /*8410*/  BSYNC B1 ;  /* 0x0000000000017941 */ /* 0x000fea0003800000 */
.L_x_164:
        /* <DEDUP_REMOVED lines=12> */
.L_x_167:
[----:B------:R-:W-:Y:S05]  /*84e0*/  BSYNC B1 ;  /* 0x0000000000017941 */ /* 0x000fea0003800000 */
.L_x_166:
        /* <DEDUP_REMOVED lines=12> */
.L_x_169:
[----:B------:R-:W-:Y:S05]  /*85b0*/  BSYNC B1 ;  /* 0x0000000000017941 */ /* 0x000fea0003800000 */
.L_x_168:
        /* <DEDUP_REMOVED lines=12> */
.L_x_171:
[----:B------:R-:W-:Y:S05]  /*8680*/  BSYNC B1 ;  /* 0x0000000000017941 */ /* 0x000fea0003800000 */
.L_x_170:
        /* <DEDUP_REMOVED lines=12> */
.L_x_173:
[----:B------:R-:W-:Y:S05]  /*8750*/  BSYNC B1 ;  /* 0x0000000000017941 */ /* 0x000fea0003800000 */
.L_x_172:
        /* <DEDUP_REMOVED lines=12> */
.L_x_175:
[----:B------:R-:W-:Y:S05]  /*8820*/  BSYNC B1 ;  /* 0x0000000000017941 */ /* 0x000fea0003800000 */
.L_x_174:
        /* <DEDUP_REMOVED lines=12> */
.L_x_177:
[----:B------:R-:W-:Y:S05]  /*88f0*/  BSYNC B1 ;  /* 0x0000000000017941 */ /* 0x000fea0003800000 */
.L_x_176:
        /* <DEDUP_REMOVED lines=12> */
.L_x_179:
[----:B------:R-:W-:Y:S05]  /*89c0*/  BSYNC B1 ;  /* 0x0000000000017941 */ /* 0x000fea0003800000 */
.L_x_178:
        /* <DEDUP_REMOVED lines=12> */
.L_x_181:
[----:B------:R-:W-:Y:S05]  /*8a90*/  BSYNC B1 ;  /* 0x0000000000017941 */ /* 0x000fea0003800000 */
.L_x_180:
        /* <DEDUP_REMOVED lines=12> */
.L_x_183:
[----:B------:R-:W-:Y:S05]  /*8b60*/  BSYNC B1 ;  /* 0x0000000000017941 */ /* 0x000fea0003800000 */
.L_x_182:
        /* <DEDUP_REMOVED lines=12> */
.L_x_185:
[----:B------:R-:W-:Y:S05]  /*8c30*/  BSYNC B1 ;  /* 0x0000000000017941 */ /* 0x000fea0003800000 */
.L_x_184:
        /* <DEDUP_REMOVED lines=12> */
.L_x_187:
[----:B------:R-:W-:Y:S05]  /*8d00*/  BSYNC B1 ;  /* 0x0000000000017941 */ /* 0x000fea0003800000 */
.L_x_186:
        /* <DEDUP_REMOVED lines=12> */
.L_x_189:
[----:B------:R-:W-:Y:S05]  /*8dd0*/  BSYNC B1 ;  /* 0x0000000000017941 */ /* 0x000fea0003800000 */
.L_x_188:
        /* <DEDUP_REMOVED lines=12> */
.L_x_191:
[----:B------:R-:W-:Y:S05]  /*8ea0*/  BSYNC B1 ;  /* 0x0000000000017941 */ /* 0x000fea0003800000 */
.L_x_190:
        /* <DEDUP_REMOVED lines=12> */
.L_x_193:
[----:B------:R-:W-:Y:S05]  /*8f70*/  BSYNC B1 ;  /* 0x0000000000017941 */ /* 0x000fea0003800000 */
.L_x_192:
        /* <DEDUP_REMOVED lines=12> */
.L_x_195:
[----:B------:R-:W-:Y:S05]  /*9040*/  BSYNC B1 ;  /* 0x0000000000017941 */ /* 0x000fea0003800000 */
.L_x_194:
        /* <DEDUP_REMOVED lines=12> */
.L_x_197:
[----:B------:R-:W-:Y:S05]  /*9110*/  BSYNC B1 ;  /* 0x0000000000017941 */ /* 0x000fea0003800000 */
.L_x_196:
        /* <DEDUP_REMOVED lines=12> */
.L_x_199:
[----:B------:R-:W-:Y:S05]  /*91e0*/  BSYNC B1 ;  /* 0x0000000000017941 */ /* 0x000fea0003800000 */
.L_x_198:
        /* <DEDUP_REMOVED lines=12> */
.L_x_201:
[----:B------:R-:W-:Y:S05]  /*92b0*/  BSYNC B1 ;  /* 0x0000000000017941 */ /* 0x000fea0003800000 */
.L_x_200:
        /* <DEDUP_REMOVED lines=12> */
.L_x_203:
[----:B------:R-:W-:Y:S05]  /*9380*/  BSYNC B1 ;  /* 0x0000000000017941 */ /* 0x000fea0003800000 */
.L_x_202:
        /* <DEDUP_REMOVED lines=12> */
.L_x_205:
[----:B------:R-:W-:Y:S05]  /*9450*/  BSYNC B1 ;  /* 0x0000000000017941 */ /* 0x000fea0003800000 */
.L_x_204:
        /* <DEDUP_REMOVED lines=12> */
.L_x_207:
[----:B------:R-:W-:Y:S05]  /*9520*/  BSYNC B1 ;  /* 0x0000000000017941 */ /* 0x000fea0003800000 */
.L_x_206:
        /* <DEDUP_REMOVED lines=12> */
.L_x_209:
[----:B------:R-:W-:Y:S05]  /*95f0*/  BSYNC B1 ;  /* 0x0000000000017941 */ /* 0x000fea0003800000 */
.L_x_208:
        /* <DEDUP_REMOVED lines=12> */
.L_x_211:
[----:B------:R-:W-:Y:S05]  /*96c0*/  BSYNC B1 ;  /* 0x0000000000017941 */ /* 0x000fea0003800000 */
.L_x_210:
        /* <DEDUP_REMOVED lines=12> */
.L_x_213:
[----:B------:R-:W-:Y:S05]  /*9790*/  BSYNC B1 ;  /* 0x0000000000017941 */ /* 0x000fea0003800000 */
.L_x_212:
        /* <DEDUP_REMOVED lines=12> */
.L_x_215:
[----:B------:R-:W-:Y:S05]  /*9860*/  BSYNC B1 ;  /* 0x0000000000017941 */ /* 0x000fea0003800000 */
.L_x_214:
        /* <DEDUP_REMOVED lines=12> */
.L_x_217:
[----:B------:R-:W-:Y:S05]  /*9930*/  BSYNC B1 ;  /* 0x0000000000017941 */ /* 0x000fea0003800000 */
.L_x_216:
        /* <DEDUP_REMOVED lines=12> */
.L_x_219:
[----:B------:R-:W-:Y:S05]  /*9a00*/  BSYNC B1 ;  /* 0x0000000000017941 */ /* 0x000fea0003800000 */
.L_x_218:
        /* <DEDUP_REMOVED lines=12> */
.L_x_221:
[----:B------:R-:W-:Y:S05]  /*9ad0*/  BSYNC B1 ;  /* 0x0000000000017941 */ /* 0x000fea0003800000 */
.L_x_220:
        /* <DEDUP_REMOVED lines=12> */
.L_x_223:
[----:B------:R-:W-:Y:S05]  /*9ba0*/  BSYNC B1 ;  /* 0x0000000000017941 */ /* 0x000fea0003800000 */
.L_x_222:
        /* <DEDUP_REMOVED lines=12> */
.L_x_225:
[----:B------:R-:W-:Y:S05]  /*9c70*/  BSYNC B1 ;  /* 0x0000000000017941 */ /* 0x000fea0003800000 */
.L_x_224:
        /* <DEDUP_REMOVED lines=12> */
.L_x_227:
[----:B------:R-:W-:Y:S05]  /*9d40*/  BSYNC B1 ;  /* 0x0000000000017941 */ /* 0x000fea0003800000 */
.L_x_226:
        /* <DEDUP_REMOVED lines=12> */
.L_x_229:
[----:B------:R-:W-:Y:S05]  /*9e10*/  BSYNC B1 ;  /* 0x0000000000017941 */ /* 0x000fea0003800000 */
.L_x_228:
        /* <DEDUP_REMOVED lines=12> */
.L_x_231:
[----:B------:R-:W-:Y:S05]  /*9ee0*/  BSYNC B1 ;  /* 0x0000000000017941 */ /* 0x000fea0003800000 */
.L_x_230:
        /* <DEDUP_REMOVED lines=12> */
.L_x_233:
[----:B------:R-:W-:Y:S05]  /*9fb0*/  BSYNC B1 ;  /* 0x0000000000017941 */ /* 0x000fea0003800000 */
.L_x_232:
        /* <DEDUP_REMOVED lines=12> */
.L_x_235:
[----:B------:R-:W-:Y:S05]  /*a080*/  BSYNC B1 ;  /* 0x0000000000017941 */ /* 0x000fea0003800000 */
.L_x_234:
        /* <DEDUP_REMOVED lines=12> */
.L_x_237:
[----:B------:R-:W-:Y:S05]  /*a150*/  BSYNC B1 ;  /* 0x0000000000017941 */ /* 0x000fea0003800000 */
.L_x_236:
        /* <DEDUP_REMOVED lines=12> */
.L_x_239:
[----:B------:R-:W-:Y:S05]  /*a220*/  BSYNC B1 ;  /* 0x0000000000017941 */ /* 0x000fea0003800000 */
.L_x_238:
        /* <DEDUP_REMOVED lines=12> */
.L_x_241:
[----:B------:R-:W-:Y:S05]  /*a2f0*/  BSYNC B1 ;  /* 0x0000000000017941 */ /* 0x000fea0003800000 */
.L_x_240:
        /* <DEDUP_REMOVED lines=12> */
.L_x_243:
[----:B------:R-:W-:Y:S05]  /*a3c0*/  BSYNC B1 ;  /* 0x0000000000017941 */ /* 0x000fea0003800000 */
.L_x_242:
        /* <DEDUP_REMOVED lines=12> */
.L_x_245:
[----:B------:R-:W-:Y:S05]  /*a490*/  BSYNC B1 ;  /* 0x0000000000017941 */ /* 0x000fea0003800000 */
.L_x_244:
        /* <DEDUP_REMOVED lines=12> */
.L_x_247:
[----:B------:R-:W-:Y:S05]  /*a560*/  BSYNC B1 ;  /* 0x0000000000017941 */ /* 0x000fea0003800000 */
.L_x_246:
        /* <DEDUP_REMOVED lines=12> */
.L_x_249:
[----:B------:R-:W-:Y:S05]  /*a630*/  BSYNC B1 ;  /* 0x0000000000017941 */ /* 0x000fea0003800000 */
.L_x_248:
        /* <DEDUP_REMOVED lines=12> */
.L_x_251:
[----:B------:R-:W-:Y:S05]  /*a700*/  BSYNC B1 ;  /* 0x0000000000017941 */ /* 0x000fea0003800000 */
.L_x_250:
        /* <DEDUP_REMOVED lines=12> */
.L_x_253:
[----:B------:R-:W-:Y:S05]  /*a7d0*/  BSYNC B1 ;  /* 0x0000000000017941 */ /* 0x000fea0003800000 */
.L_x_252:
        /* <DEDUP_REMOVED lines=12> */
.L_x_255:
[----:B------:R-:W-:Y:S05]  /*a8a0*/  BSYNC B1 ;  /* 0x0000000000017941 */ /* 0x000fea0003800000 */
.L_x_254:
        /* <DEDUP_REMOVED lines=12> */
.L_x_257:
[----:B------:R-:W-:Y:S05]  /*a970*/  BSYNC B1 ;  /* 0x0000000000017941 */ /* 0x000fea0003800000 */
.L_x_256:
[----:B------:R-:W-:Y:S05]  /*a980*/  @P0 BRA `(.L_x_258) ;  /* 0x0000001c00300947 */ /* 0x000fea0003800000 */
[----:B-----5:R-:W-:-:S04]  /*a990*/  LOP3.LUT R0, R0, 0xff, RZ, 0xc0, !PT ;  /* 0x000000ff00007812 */ /* 0x020fc800078ec0ff */
[----:B------:R-:W-:-:S05]  /*a9a0*/  F2FP.F16.E4M3.UNPACK_B R0, R0 ;  /* 0x00000000ff00723e */ /* 0x000fca00020006ff */
[----:B------:R-:W-:-:S05]  /*a9b0*/  HADD2.F32 R0, -RZ, R0.H0_H0 ;  /* 0x20000000ff007230 */ /* 0x000fca0000004100 */
[----:B0-----:R-:W-:-:S04]  /*a9c0*/  FMUL R3, R0, UR40 ;  /* 0x0000002800037c20 */ /* 0x001fc80008400000 */
[----:B------:R-:W-:-:S05]  /*a9d0*/  FFMA R3, R224, UR41, R3 ;  /* 0x00000029e0037c23 */ /* 0x000fca0008000003 */
[----:B------:R-:W-:-:S05]  /*a9e0*/  F2FP.SATFINITE.E4M3.F32.PACK_AB_MERGE_C R3, RZ, R3, RZ ;  /* 0x00000003ff03723e */ /* 0x000fca00048070ff */
[----:B------:R0:W-:Y:S01]  /*a9f0*/  STG.E.U8 desc[UR48][R30.64+0x69], R3 ;  /* 0x000069031e007986 */ /* 0x0001e2000c101130 */
[----:B------:R-:W-:Y:S05]  /*aa00*/  BRA `(.L_x_258) ;  /* 0x0000001c00107947 */ /* 0x000fea0003800000 */
.L_x_33:
[----:B------:R-:W-:Y:S01]  /*aa10*/  ISETP.GE.AND P3, PT, R42, 0x1, PT ;  /* 0x000000012a00780c */ /* 0x000fe20003f66270 */
[----:B------:R-:W-:Y:S01]  /*aa20*/  FMUL R0, R0, UR41 ;  /* 0x0000002900007c20 */ /* 0x000fe20008400000 */
[----:B------:R-:W-:Y:S01]  /*aa30*/  FMUL R2, R2, UR41 ;  /* 0x0000002902027c20 */ /* 0x000fe20008400000 */
[----:B------:R-:W-:Y:S01]  /*aa40*/  ISETP.GE.AND P2, PT, R42, 0x9, PT ;  /* 0x000000092a00780c */ /* 0x000fe20003f46270 */
[----:B------:R-:W-:Y:S01]  /*aa50*/  FMUL R3, R3, UR41 ;  /* 0x0000002903037c20 */ /* 0x000fe20008400000 */
[C---:B------:R-:W-:Y:S01]  /*aa60*/  ISETP.LT.OR P0, PT, R41.reuse, 0x1, !P3 ;  /* 0x000000012900780c */ /* 0x040fe20005f01670 */
[----:B------:R-:W-:Y:S01]  /*aa70*/  FMUL R4, R4, UR41 ;  /* 0x0000002904047c20 */ /* 0x000fe20008400000 */
[----:B------:R-:W-:Y:S01]  /*aa80*/  ISETP.LT.OR P6, PT, R41, 0x2, !P3 ;  /* 0x000000022900780c */ /* 0x000fe20005fc1670 */
[----:B------:R-:W-:Y:S01]  /*aa90*/  FMUL R5, R5, UR41 ;  /* 0x0000002905057c20 */ /* 0x000fe20008400000 */
[----:B------:R-:W-:Y:S01]  /*aaa0*/  F2FP.SATFINITE.E4M3.F32.PACK_AB_MERGE_C R33, RZ, R0, RZ ;  /* 0x00000000ff21723e */ /* 0x000fe200048070ff */
[----:B------:R-:W-:Y:S01]  /*aab0*/  FMUL R6, R6, UR41 ;  /* 0x0000002906067c20 */ /* 0x000fe20008400000 */
[----:B------:R-:W-:Y:S01]  /*aac0*/  F2FP.SATFINITE.E4M3.F32.PACK_AB_MERGE_C R35, RZ, R2, RZ ;  /* 0x00000002ff23723e */ /* 0x000fe200048070ff */
[----:B------:R-:W-:Y:S01]  /*aad0*/  FMUL R7, R7, UR41 ;  /* 0x0000002907077c20 */ /* 0x000fe20008400000 */
[C---:B------:R-:W-:Y:S01]  /*aae0*/  ISETP.LT.OR P1, PT, R41.reuse, 0x2, !P2 ;  /* 0x000000022900780c */ /* 0x040fe20005721670 */
[----:B------:R-:W-:Y:S01]  /*aaf0*/  FMUL R8, R8, UR41 ;  /* 0x0000002908087c20 */ /* 0x000fe20008400000 */
[----:B------:R-:W-:Y:S01]  /*ab00*/  ISETP.LT.OR P5, PT, R41, 0x9, !P3 ;  /* 0x000000092900780c */ /* 0x000fe20005fa1670 */
[----:B------:R-:W-:Y:S01]  /*ab10*/  FMUL R9, R9, UR41 ;  /* 0x0000002909097c20 */ /* 0x000fe20008400000 */
[----:B------:R-:W-:Y:S01]  /*ab20*/  F2FP.SATFINITE.E4M3.F32.PACK_AB_MERGE_C R3, RZ, R3, RZ ;  /* 0x00000003ff03723e */ /* 0x000fe200048070ff */
[----:B------:R0:W-:Y:S01]  /*ab30*/  @!P0 STG.E.U8 desc[UR48][R24.64], R33 ;  /* 0x0000002118008986 */ /* 0x0001e2000c101130 */
[C---:B------:R-:W-:Y:S01]  /*ab40*/  ISETP.LT.OR P0, PT, R41.reuse, 0x1, !P2 ;  /* 0x000000012900780c */ /* 0x040fe20005701670 */
[----:B------:R-:W-:Y:S01]  /*ab50*/  FMUL R10, R10, UR41 ;  /* 0x000000290a0a7c20 */ /* 0x000fe20008400000 */
[----:B------:R-:W-:Y:S01]  /*ab60*/  F2FP.SATFINITE.E4M3.F32.PACK_AB_MERGE_C R5, RZ, R5, RZ ;  /* 0x00000005ff05723e */ /* 0x000fe200048070ff */
[----:B------:R-:W-:Y:S01]  /*ab70*/  @!P6 STG.E.U8 desc[UR48][R24.64+0x1], R35 ;  /* 0x000001231800e986 */ /* 0x000fe2000c101130 */
[----:B------:R-:W-:Y:S01]  /*ab80*/  ISETP.LT.OR P6, PT, R41, 0xa, !P3 ;  /* 0x0000000a2900780c */ /* 0x000fe20005fc1670 */
[----:B------:R-:W-:Y:S01]  /*ab90*/  FMUL R11, R11, UR41 ;  /* 0x000000290b0b7c20 */ /* 0x000fe20008400000 */
[----:B------:R-:W-:Y:S01]  /*aba0*/  F2FP.SATFINITE.E4M3.F32.PACK_AB_MERGE_C R37, RZ, R6, RZ ;  /* 0x00000006ff25723e */ /* 0x000fe200048070ff */
[----:B------:R-:W-:Y:S01]  /*abb0*/  FMUL R12, R12, UR41 ;  /* 0x000000290c0c7c20 */ /* 0x000fe20008400000 */
[----:B------:R-:W-:Y:S01]  /*abc0*/  F2FP.SATFINITE.E4M3.F32.PACK_AB_MERGE_C R7, RZ, R7, RZ ;  /* 0x00000007ff07723e */ /* 0x000fe200048070ff */
[----:B------:R-:W-:Y:S01]  /*abd0*/  FMUL R13, R13, UR41 ;  /* 0x000000290d0d7c20 */ /* 0x000fe20008400000 */
[----:B------:R-:W-:Y:S01]  /*abe0*/  F2FP.SATFINITE.E4M3.F32.PACK_AB_MERGE_C R9, RZ, R9, RZ ;  /* 0x00000009ff09723e */ /* 0x000fe200048070ff */
[----:B------:R-:W-:Y:S01]  /*abf0*/  FMUL R14, R14, UR41 ;  /* 0x000000290e0e7c20 */ /* 0x000fe20008400000 */
[----:B0-----:R-:W-:Y:S01]  /*ac00*/  F2FP.SATFINITE.E4M3.F32.PACK_AB_MERGE_C R33, RZ, R4, RZ ;  /* 0x00000004ff21723e */ /* 0x001fe200048070ff */
[----:B------:R0:W-:Y:S01]  /*ac10*/  @!P0 STG.E.U8 desc[UR48][R26.64], R3 ;  /* 0x000000031a008986 */ /* 0x0001e2000c101130 */
[----:B------:R-:W-:Y:S01]  /*ac20*/  ISETP.LT.OR P0, PT, R41, 0x9, !P2 ;  /* 0x000000092900780c */ /* 0x000fe20005701670 */
[----:B------:R-:W-:Y:S01]  /*ac30*/  FMUL R15, R15, UR41 ;  /* 0x000000290f0f7c20 */ /* 0x000fe20008400000 */
[----:B------:R-:W-:Y:S01]  /*ac40*/  F2FP.SATFINITE.E4M3.F32.PACK_AB_MERGE_C R11, RZ, R11, RZ ;  /* 0x0000000bff0b723e */ /* 0x000fe200048070ff */
[----:B------:R-:W-:Y:S01]  /*ac50*/  @!P1 STG.E.U8 desc[UR48][R26.64+0x1], R33 ;  /* 0x000001211a009986 */ /* 0x000fe2000c101130 */
[----:B------:R-:W-:Y:S01]  /*ac60*/  ISETP.GE.AND P1, PT, R42, 0x81, PT ;  /* 0x000000812a00780c */ /* 0x000fe20003f26270 */
[----:B------:R-:W-:Y:S01]  /*ac70*/  FMUL R16, R16, UR41 ;  /* 0x0000002910107c20 */ /* 0x000fe20008400000 */
[----:B------:R-:W-:Y:S01]  /*ac80*/  F2FP.SATFINITE.E4M3.F32.PACK_AB_MERGE_C R13, RZ, R13, RZ ;  /* 0x0000000dff0d723e */ /* 0x000fe200048070ff */
[----:B------:R1:W-:Y:S01]  /*ac90*/  @!P5 STG.E.U8 desc[UR48][R24.64+0x8], R5 ;  /* 0x000008051800d986 */ /* 0x0003e2000c101130 */
[----:B------:R-:W-:Y:S01]  /*aca0*/  ISETP.LT.OR P5, PT, R41, 0xa, !P2 ;  /* 0x0000000a2900780c */ /* 0x000fe200057a1670 */
[----:B------:R-:W-:Y:S01]  /*acb0*/  FMUL R17, R17, UR41 ;  /* 0x0000002911117c20 */ /* 0x000fe20008400000 */
[----:B------:R-:W-:Y:S01]  /*acc0*/  F2FP.SATFINITE.E4M3.F32.PACK_AB_MERGE_C R15, RZ, R15, RZ ;  /* 0x0000000fff0f723e */ /* 0x000fe200048070ff */
[----:B------:R-:W-:Y:S01]  /*acd0*/  @!P6 STG.E.U8 desc[UR48][R24.64+0x9], R37 ;  /* 0x000009251800e986 */ /* 0x000fe2000c101130 */
[----:B------:R-:W-:Y:S01]  /*ace0*/  ISETP.LT.OR P6, PT, R41, 0x1, !P1 ;  /* 0x000000012900780c */ /* 0x000fe20004fc1670 */
[----:B------:R-:W-:Y:S01]  /*acf0*/  FMUL R18, R18, UR41 ;  /* 0x0000002912127c20 */ /* 0x000fe20008400000 */
[----:B0-----:R-:W-:Y:S01]  /*ad00*/  F2FP.SATFINITE.E4M3.F32.PACK_AB_MERGE_C R3, RZ, R8, RZ ;  /* 0x00000008ff03723e */ /* 0x001fe200048070ff */
[----:B------:R-:W-:Y:S01]  /*ad10*/  @!P0 STG.E.U8 desc[UR48][R26.64+0x8], R7 ;  /* 0x000008071a008986 */ /* 0x000fe2000c101130 */
[----:B------:R-:W-:Y:S01]  /*ad20*/  ISETP.GE.AND P0, PT, R42, 0x89, PT ;  /* 0x000000892a00780c */ /* 0x000fe20003f06270 */
[----:B------:R-:W-:Y:S01]  /*ad30*/  FMUL R19, R19, UR41 ;  /* 0x0000002913137c20 */ /* 0x000fe20008400000 */
[----:B------:R-:W-:Y:S01]  /*ad40*/  F2FP.SATFINITE.E4M3.F32.PACK_AB_MERGE_C R17, RZ, R17, RZ ;  /* 0x00000011ff11723e */ /* 0x000fe200048070ff */
[----:B------:R-:W-:Y:S01]  /*ad50*/  FMUL R20, R20, UR41 ;  /* 0x0000002914147c20 */ /* 0x000fe20008400000 */
[----:B-1----:R-:W-:Y:S01]  /*ad60*/  F2FP.SATFINITE.E4M3.F32.PACK_AB_MERGE_C R5, RZ, R10, RZ ;  /* 0x0000000aff05723e */ /* 0x002fe200048070ff */
[----:B------:R0:W-:Y:S01]  /*ad70*/  @!P5 STG.E.U8 desc[UR48][R26.64+0x9], R3 ;  /* 0x000009031a00d986 */ /* 0x0001e2000c101130 */
[----:B------:R-:W-:Y:S01]  /*ad80*/  ISETP.LT.OR P5, PT, R41, 0x2, !P1 ;  /* 0x000000022900780c */ /* 0x000fe20004fa1670 */
[----:B------:R-:W-:Y:S01]  /*ad90*/  FMUL R21, R21, UR41 ;  /* 0x0000002915157c20 */ /* 0x000fe20008400000 */
[----:B------:R-:W-:Y:S01]  /*ada0*/  F2FP.SATFINITE.E4M3.F32.PACK_AB_MERGE_C R19, RZ, R19, RZ ;  /* 0x00000013ff13723e */ /* 0x000fe200048070ff */
[----:B------:R-:W-:Y:S01]  /*adb0*/  @!P6 STG.E.U8 desc[UR48][R28.64], R9 ;  /* 0x000000091c00e986 */ /* 0x000fe2000c101130 */
[----:B------:R-:W-:Y:S01]  /*adc0*/  ISETP.LT.OR P6, PT, R41, 0x1, !P0 ;  /* 0x000000012900780c */ /* 0x000fe200047c1670 */
[----:B------:R-:W-:Y:S01]  /*add0*/  FMUL R22, R22, UR41 ;  /* 0x0000002916167c20 */ /* 0x000fe20008400000 */
[----:B------:R-:W-:Y:S01]  /*ade0*/  F2FP.SATFINITE.E4M3.F32.PACK_AB_MERGE_C R21, RZ, R21, RZ ;  /* 0x00000015ff15723e */ /* 0x000fe200048070ff */
[----:B------:R-:W-:Y:S01]  /*adf0*/  FMUL R23, R23, UR41 ;  /* 0x0000002917177c20 */ /* 0x000fe20008400000 */
[----:B------:R-:W-:Y:S01]  /*ae00*/  FMUL R136, R136, UR41 ;  /* 0x0000002988887c20 */ /* 0x000fe20008400000 */
[----:B------:R-:W-:Y:S01]  /*ae10*/  FMUL R137, R137, UR41 ;  /* 0x0000002989897c20 */ /* 0x000fe20008400000 */
[----:B------:R-:W-:Y:S01]  /*ae20*/  FMUL R138, R138, UR41 ;  /* 0x000000298a8a7c20 */ /* 0x000fe20008400000 */
[----:B0-----:R-:W-:Y:S01]  /*ae30*/  F2FP.SATFINITE.E4M3.F32.PACK_AB_MERGE_C R3, RZ, R12, RZ ;  /* 0x0000000cff03723e */ /* 0x001fe200048070ff */
[----:B------:R-:W-:Y:S01]  /*ae40*/  FMUL R139, R139, UR41 ;  /* 0x000000298b8b7c20 */ /* 0x000fe20008400000 */
        /* <DEDUP_REMOVED lines=185> */
[----:B------:R-:W-:Y:S01]  /*b9e0*/  FMUL R218, R218, UR41 ;  /* 0x00000029dada7c20 */ /* 0x000fe20008400000 */
[----:B------:R-:W-:Y:S01]  /*b9f0*/  @!P6 STG.E.U8 desc[UR48][R24.64+0x28], R149 ;  /* 0x000028951800e986 */ /* 0x000fe2000c101130 */
[----:B------:R-:W-:Y:S01]  /*ba00*/  ISETP.LT.OR P6, PT, R41, 0x29, !P2 ;  /* 0x000000292900780c */ /* 0x000fe200057c1670 */
[----:B------:R-:W-:Y:S01]  /*ba10*/  FMUL R219, R219, UR41 ;  /* 0x00000029dbdb7c20 */ /* 0x000fe20008400000 */
[----:B------:R-:W-:Y:S01]  /*ba20*/  F2FP.SATFINITE.E4M3.F32.PACK_AB_MERGE_C R215, RZ, R215, RZ ;  /* 0x000000d7ffd7723e */ /* 0x000fe200048070ff */
[----:B------:R-:W-:Y:S01]  /*ba30*/  FMUL R220, R220, UR41 ;  /* 0x00000029dcdc7c20 */ /* 0x000fe20008400000 */
[----:B------:R-:W-:Y:S01]  /*ba40*/  F2FP.SATFINITE.E4M3.F32.PACK_AB_MERGE_C R217, RZ, R217, RZ ;  /* 0x000000d9ffd9723e */ /* 0x000fe200048070ff */
        /* <DEDUP_REMOVED lines=9> */
[----:B------:R-:W-:-:S02]  /*bae0*/  ISETP.LT.OR P6, PT, R41, 0x21, !P1 ;  /* 0x000000212900780c */ /* 0x000fc40004fc1670 */
[----:B------:R-:W-:Y:S02]  /*baf0*/  F2FP.SATFINITE.E4M3.F32.PACK_AB_MERGE_C R221, RZ, R221, RZ ;  /* 0x000000ddffdd723e */ /* 0x000fe400048070ff */
[----:B------:R-:W-:Y:S02]  /*bb00*/  F2FP.SATFINITE.E4M3.F32.PACK_AB_MERGE_C R223, RZ, R223, RZ ;  /* 0x000000dfffdf723e */ /* 0x000fe400048070ff */
[----:B------:R-:W-:Y:S02]  /*bb10*/  F2FP.SATFINITE.E4M3.F32.PACK_AB_MERGE_C R7, RZ, R224, RZ ;  /* 0x000000e0ff07723e */ /* 0x000fe400048070ff */
[----:B0-----:R-:W-:Y:S01]  /*bb20*/  F2FP.SATFINITE.E4M3.F32.PACK_AB_MERGE_C R5, RZ, R154, RZ ;  /* 0x0000009aff05723e */ /* 0x001fe200048070ff */
[----:B------:R0:W-:Y:S01]  /*bb30*/  @!P5 STG.E.U8 desc[UR48][R26.64+0x29], R3 ;  /* 0x000029031a00d986 */ /* 0x0001e2000c101130 */
[----:B------:R-:W-:-:S03]  /*bb40*/  ISETP.LT.OR P5, PT, R41, 0x22, !P1 ;  /* 0x000000222900780c */ /* 0x000fc60004fa1670 */
[----:B------:R-:W-:Y:S01]  /*bb50*/  @!P6 STG.E.U8 desc[UR48][R28.64+0x20], R153 ;  /* 0x000020991c00e986 */ /* 0x000fe2000c101130 */
[----:B------:R-:W-:Y:S02]  /*bb60*/  ISETP.LT.OR P6, PT, R41, 0x21, !P0 ;  /* 0x000000212900780c */ /* 0x000fe400047c1670 */
[----:B0-----:R-:W-:-:S07]  /*bb70*/  F2FP.SATFINITE.E4M3.F32.PACK_AB_MERGE_C R3, RZ, R156, RZ ;  /* 0x0000009cff03723e */ /* 0x001fce00048070ff */
        /* <DEDUP_REMOVED lines=143> */
[C---:B------:R-:W-:Y:S02]  /*c470*/  ISETP.LT.OR P6, PT, R41.reuse, 0x69, !P3 ;  /* 0x000000692900780c */ /* 0x040fe40005fc1670 */
[----:B------:R-:W-:Y:S02]  /*c480*/  ISETP.LT.OR P3, PT, R41, 0x6a, !P3 ;  /* 0x0000006a2900780c */ /* 0x000fe40005f61670 */
[----:B0-----:R-:W-:-:S05]  /*c490*/  F2FP.SATFINITE.E4M3.F32.PACK_AB_MERGE_C R5, RZ, R214, RZ ;  /* 0x000000d6ff05723e */ /* 0x001fca00048070ff */
[----:B------:R0:W-:Y:S01]  /*c4a0*/  @!P5 STG.E.U8 desc[UR48][R26.64+0x61], R3 ;  /* 0x000061031a00d986 */ /* 0x0001e2000c101130 */
[C---:B------:R-:W-:Y:S02]  /*c4b0*/  ISETP.LT.OR P5, PT, R41.reuse, 0x69, !P2 ;  /* 0x000000692900780c */ /* 0x040fe400057a1670 */
[C---:B------:R-:W-:Y:S01]  /*c4c0*/  ISETP.LT.OR P2, PT, R41.reuse, 0x6a, !P2 ;  /* 0x0000006a2900780c */ /* 0x040fe20005741670 */
[----:B------:R-:W-:Y:S01]  /*c4d0*/  @!P6 STG.E.U8 desc[UR48][R24.64+0x68], R213 ;  /* 0x000068d51800e986 */ /* 0x000fe2000c101130 */
[----:B------:R-:W-:-:S03]  /*c4e0*/  ISETP.LT.OR P6, PT, R41, 0x61, !P1 ;  /* 0x000000612900780c */ /* 0x000fc60004fc1670 */
[----:B------:R1:W-:Y:S01]  /*c4f0*/  @!P3 STG.E.U8 desc[UR48][R24.64+0x69], R5 ;  /* 0x000069051800b986 */ /* 0x0003e2000c101130 */
[----:B------:R-:W-:Y:S02]  /*c500*/  ISETP.LT.OR P3, PT, R41, 0x62, !P1 ;  /* 0x000000622900780c */ /* 0x000fe40004f61670 */
[----:B0-----:R-:W-:-:S03]  /*c510*/  F2FP.SATFINITE.E4M3.F32.PACK_AB_MERGE_C R3, RZ, R216, RZ ;  /* 0x000000d8ff03723e */ /* 0x001fc600048070ff */
[----:B------:R-:W-:Y:S01]  /*c520*/  @!P5 STG.E.U8 desc[UR48][R26.64+0x68], R215 ;  /* 0x000068d71a00d986 */ /* 0x000fe2000c101130 */
[----:B------:R-:W-:-:S03]  /*c530*/  ISETP.LT.OR P5, PT, R41, 0x61, !P0 ;  /* 0x000000612900780c */ /* 0x000fc600047a1670 */
[----:B------:R0:W-:Y:S01]  /*c540*/  @!P2 STG.E.U8 desc[UR48][R26.64+0x69], R3 ;  /* 0x000069031a00a986 */ /* 0x0001e2000c101130 */
[C---:B------:R-:W-:Y:S02]  /*c550*/  ISETP.LT.OR P2, PT, R41.reuse, 0x69, !P1 ;  /* 0x000000692900780c */ /* 0x040fe40004f41670 */
[----:B-1----:R-:W-:Y:S01]  /*c560*/  F2FP.SATFINITE.E4M3.F32.PACK_AB_MERGE_C R5, RZ, R218, RZ ;  /* 0x000000daff05723e */ /* 0x002fe200048070ff */
[----:B------:R-:W-:Y:S01]  /*c570*/  @!P6 STG.E.U8 desc[UR48][R28.64+0x60], R217 ;  /* 0x000060d91c00e986 */ /* 0x000fe2000c101130 */
[C---:B------:R-:W-:Y:S02]  /*c580*/  ISETP.LT.OR P6, PT, R41.reuse, 0x62, !P0 ;  /* 0x000000622900780c */ /* 0x040fe400047c1670 */
[C---:B------:R-:W-:Y:S01]  /*c590*/  ISETP.LT.OR P1, PT, R41.reuse, 0x6a, !P1 ;  /* 0x0000006a2900780c */ /* 0x040fe20004f21670 */
[----:B------:R1:W-:Y:S01]  /*c5a0*/  @!P3 STG.E.U8 desc[UR48][R28.64+0x61], R5 ;  /* 0x000061051c00b986 */ /* 0x0003e2000c101130 */
[C---:B------:R-:W-:Y:S02]  /*c5b0*/  ISETP.LT.OR P3, PT, R41.reuse, 0x69, !P0 ;  /* 0x000000692900780c */ /* 0x040fe40004761670 */
[----:B------:R-:W-:Y:S01]  /*c5c0*/  ISETP.LT.OR P0, PT, R41, 0x6a, !P0 ;  /* 0x0000006a2900780c */ /* 0x000fe20004701670 */
[----:B------:R2:W-:Y:S01]  /*c5d0*/  @!P5 STG.E.U8 desc[UR48][R30.64+0x60], R219 ;  /* 0x000060db1e00d986 */ /* 0x0005e2000c101130 */
[----:B0-----:R-:W-:-:S05]  /*c5e0*/  F2FP.SATFINITE.E4M3.F32.PACK_AB_MERGE_C R3, RZ, R220, RZ ;  /* 0x000000dcff03723e */ /* 0x001fca00048070ff */
[----:B------:R2:W-:Y:S01]  /*c5f0*/  @!P6 STG.E.U8 desc[UR48][R30.64+0x61], R3 ;  /* 0x000061031e00e986 */ /* 0x0005e2000c101130 */
[----:B-1----:R-:W-:-:S03]  /*c600*/  F2FP.SATFINITE.E4M3.F32.PACK_AB_MERGE_C R5, RZ, R222, RZ ;  /* 0x000000deff05723e */ /* 0x002fc600048070ff */
[----:B------:R2:W-:Y:S04]  /*c610*/  @!P2 STG.E.U8 desc[UR48][R28.64+0x68], R221 ;  /* 0x000068dd1c00a986 */ /* 0x0005e8000c101130 */
[----:B------:R2:W-:Y:S04]  /*c620*/  @!P1 STG.E.U8 desc[UR48][R28.64+0x69], R5 ;  /* 0x000069051c009986 */ /* 0x0005e8000c101130 */
[----:B------:R2:W-:Y:S04]  /*c630*/  @!P3 STG.E.U8 desc[UR48][R30.64+0x68], R223 ;  /* 0x000068df1e00b986 */ /* 0x0005e8000c101130 */
[----:B------:R2:W-:Y:S02]  /*c640*/  @!P0 STG.E.U8 desc[UR48][R30.64+0x69], R7 ;  /* 0x000069071e008986 */ /* 0x0005e4000c101130 */
.L_x_258:
[----:B------:R-:W-:Y:S05]  /*c650*/  BSYNC B0 ;  /* 0x0000000000007941 */ /* 0x000fea0003800000 */
.L_x_32:
[----:B0-2---:R-:W2:Y:S04]  /*c660*/  LDL.LU R3, [R1] ;  /* 0x0000000001037983 */ /* 0x005ea80000300800 */
[----:B------:R-:W2:Y:S01]  /*c670*/  LDL.LU R2, [R1+0x4] ;  /* 0x0000040001027983 */ /* 0x000ea20000300800 */
[----:B------:R-:W-:Y:S01]  /*c680*/  ULDC UR12, c[0x0][0xc] ;  /* 0x00000300000c7ab9 */ /* 0x000fe20000000800 */
[----:B------:R-:W-:Y:S01]  /*c690*/  ULDC UR13, c[0x0][0x10] ;  /* 0x00000400000d7ab9 */ /* 0x000fe20000000800 */
[----:B----4-:R-:W2:Y:S01]  /*c6a0*/  LDC R5, c[0x0][0x14] ;  /* 0x00000500ff057b82 */ /* 0x010ea20000000800 */
[----:B------:R-:W-:Y:S01]  /*c6b0*/  UIMAD.WIDE.U32 UR12, UR12, UR13, URZ ;  /* 0x0000000d0c0c72a5 */ /* 0x000fe2000f8e003f */
[----:B-----5:R-:W-:Y:S01]  /*c6c0*/  PRMT R0, RZ, 0x7610, R0 ;  /* 0x00007610ff007816 */ /* 0x020fe20000000000 */
[----:B------:R-:W-:-:S04]  /*c6d0*/  UMOV UR42, 0xffffffff ;  /* 0xffffffff002a7882 */ /* 0x000fc80000000000 */
[----:B--2---:R-:W-:-:S04]  /*c6e0*/  IMAD.WIDE.U32 R2, R5, UR12, R2 ;  /* 0x0000000c05027c25 */ /* 0x004fc8000f8e0002 */
[----:B------:R-:W-:Y:S01]  /*c6f0*/  IMAD R5, R5, UR13, RZ ;  /* 0x0000000d05057c24 */ /* 0x000fe2000f8e02ff */
[----:B------:R-:W-:Y:S01]  /*c700*/  ULDC.64 UR12, c[0x0][0x650] ;  /* 0x00019400000c7ab9 */ /* 0x000fe20000000a00 */
[----:B------:R-:W-:Y:S01]  /*c710*/  IMAD.MOV.U32 R19, RZ, RZ, R2 ;  /* 0x000000ffff137224 */ /* 0x000fe200078e0002 */
[----:B------:R-:W-:Y:S01]  /*c720*/  ISETP.GE.U32.AND P0, PT, R2, UR12, PT ;  /* 0x0000000c02007c0c */ /* 0x000fe2000bf06070 */
[----:B------:R-:W-:Y:S02]  /*c730*/  IMAD.IADD R22, R3, 0x1, R5 ;  /* 0x0000000103167824 */ /* 0x000fe400078e0205 */
[----:B------:R-:W-:-:S03]  /*c740*/  IMAD.MOV.U32 R2, RZ, RZ, -0x1 ;  /* 0xffffffffff027424 */ /* 0x000fc600078e00ff */
[----:B------:R0:W-:Y:S01]  /*c750*/  STL [R1], R22 ;  /* 0x0000001601007387 */ /* 0x0001e20000100800 */
[----:B------:R-:W-:-:S03]  /*c760*/  ISETP.GE.U32.AND.EX P0, PT, R22, UR13, PT, P0 ;  /* 0x0000000d16007c0c */ /* 0x000fc6000bf06100 */
[----:B------:R0:W-:Y:S04]  /*c770*/  STL [R1+0x4], R19 ;  /* 0x0000041301007387 */ /* 0x0001e80000100800 */
[----:B------:R0:W-:Y:S06]  /*c780*/  STL [R1+0x8], R2 ;  /* 0x0000080201007387 */ /* 0x0001ec0000100800 */
[----:B------:R-:W-:Y:S05]  /*c790*/  @P0 BRA `(.L_x_259) ;  /* 0x00000004006c0947 */ /* 0x000fea0003800000 */
[----:B------:R-:W2:Y:S01]  /*c7a0*/  S2R R14, SR_CTAID.X ;  /* 0x00000000000e7919 */ /* 0x000ea20000002500 */
[----:B------:R-:W4:Y:S01]  /*c7b0*/  LDC.64 R8, c[0x0][0x628] ;  /* 0x00018a00ff087b82 */ /* 0x000f220000000a00 */
[----:B------:R-:W-:Y:S01]  /*c7c0*/  ULDC UR6, c[0x0][0x150] ;  /* 0x0000540000067ab9 */ /* 0x000fe20000000800 */
[----:B------:R-:W-:Y:S01]  /*c7d0*/  IMAD.MOV.U32 R6, RZ, RZ, R19 ;  /* 0x000000ffff067224 */ /* 0x000fe200078e0013 */
[----:B------:R-:W0:Y:S01]  /*c7e0*/  S2R R16, SR_CTAID.Y ;  /* 0x0000000000107919 */ /* 0x000e220000002600 */
[----:B------:R-:W-:-:S04]  /*c7f0*/  IMAD.MOV.U32 R7, RZ, RZ, R22 ;  /* 0x000000ffff077224 */ /* 0x000fc800078e0016 */
[----:B------:R-:W0:Y:S08]  /*c800*/  LDC R17, c[0x0][0x144] ;  /* 0x00005100ff117b82 */ /* 0x000e300000000800 */
[----:B------:R-:W0:Y:S08]  /*c810*/  LDC R10, c[0x0][0x630] ;  /* 0x00018c00ff0a7b82 */ /* 0x000e300000000800 */
[----:B------:R-:W0:Y:S01]  /*c820*/  LDC.64 R12, c[0x0][0x620] ;  /* 0x00018800ff0c7b82 */ /* 0x000e220000000a00 */
[----:B----4-:R-:W-:-:S04]  /*c830*/  ISETP.NE.U32.AND P0, PT, R8, RZ, PT ;  /* 0x000000ff0800720c */ /* 0x010fc80003f05070 */
[----:B------:R-:W-:Y:S02]  /*c840*/  ISETP.NE.AND.EX P0, PT, R9, RZ, PT, P0 ;  /* 0x000000ff0900720c */ /* 0x000fe40003f05300 */
[----:B--2---:R-:W-:-:S05]  /*c850*/  I2FP.F32.U32 R0, R14 ;  /* 0x0000000e00007245 */ /* 0x004fca0000201000 */
[----:B------:R-:W-:-:S04]  /*c860*/  FMUL R0, R0, UR6 ;  /* 0x0000000600007c20 */ /* 0x000fc80008400000 */
[----:B------:R2:W4:Y:S02]  /*c870*/  F2I.U32.TRUNC.NTZ R15, R0 ;  /* 0x00000000000f7305 */ /* 0x000524000020f000 */
[----:B------:R-:W-:Y:S05]  /*c880*/  @!P0 BRA `(.L_x_260) ;  /* 0x0000000000288947 */ /* 0x000fea0003800000 */
[----:B--2---:R-:W2:Y:S02]  /*c890*/  LDC R0, c[0x0][0x634] ;  /* 0x00018d00ff007b82 */ /* 0x004ea40000000800 */
[----:B--2---:R-:W-:-:S05]  /*c8a0*/  IADD3 R7, P0, R19, R0, RZ ;  /* 0x0000000013077210 */ /* 0x004fca0007f1e0ff */
[----:B------:R-:W-:-:S04]  /*c8b0*/  IMAD.X R11, RZ, RZ, R22, P0 ;  /* 0x000000ffff0b7224 */ /* 0x000fc800000e0616 */
[----:B0-----:R-:W-:-:S04]  /*c8c0*/  IMAD.WIDE.U32 R2, R11, R8, RZ ;  /* 0x000000080b027225 */ /* 0x001fc800078e00ff */
[----:B------:R-:W-:-:S04]  /*c8d0*/  IMAD.WIDE.U32 R4, P0, R7, R9, R2 ;  /* 0x0000000907047225 */ /* 0x000fc80007800002 */
[----:B------:R-:W-:-:S04]  /*c8e0*/  IMAD.WIDE.U32 R2, R7, R8, RZ ;  /* 0x0000000807027225 */ /* 0x000fc800078e00ff */
[----:B------:R-:W-:Y:S01]  /*c8f0*/  IMAD.X R7, RZ, RZ, RZ, P0 ;  /* 0x000000ffff077224 */ /* 0x000fe200000e06ff */
[----:B------:R-:W-:Y:S01]  /*c900*/  IADD3 RZ, P0, R3, R4, RZ ;  /* 0x0000000403ff7210 */ /* 0x000fe20007f1e0ff */
[----:B------:R-:W-:-:S04]  /*c910*/  IMAD.MOV.U32 R6, RZ, RZ, R5 ;  /* 0x000000ffff067224 */ /* 0x000fc800078e0005 */
[----:B------:R-:W-:-:S08]  /*c920*/  IMAD.WIDE.U32.X R6, R11, R9, R6, P0 ;  /* 0x000000090b067225 */ /* 0x000fd000000e0406 */
.L_x_260:
[-CC-:B01----:R-:W-:Y:S01]  /*c930*/  SHF.R.U64 R24, R6, R10.reuse, R7.reuse ;  /* 0x0000000a06187219 */ /* 0x183fe20000001207 */
[----:B------:R-:W0:Y:S01]  /*c940*/  LDC.64 R20, c[0x0][0x640] ;  /* 0x00019000ff147b82 */ /* 0x000e220000000a00 */
[----:B--2---:R-:W-:Y:S01]  /*c950*/  SHF.R.U32.HI R0, RZ, R10, R7 ;  /* 0x0000000aff007219 */ /* 0x004fe20000011607 */
[----:B------:R-:W-:Y:S01]  /*c960*/  IMAD.MOV.U32 R2, RZ, RZ, R19 ;  /* 0x000000ffff027224 */ /* 0x000fe200078e0013 */
[----:B------:R-:W-:Y:S01]  /*c970*/  IADD3 R5, P0, RZ, -R24, RZ ;  /* 0x80000018ff057210 */ /* 0x000fe20007f1e0ff */
[----:B----4-:R-:W-:Y:S01]  /*c980*/  IMAD.MOV R15, RZ, RZ, -R15 ;  /* 0x000000ffff0f7224 */ /* 0x010fe200078e0a0f */
[----:B------:R-:W-:Y:S01]  /*c990*/  ULDC UR6, c[0x0][0x154] ;  /* 0x0000550000067ab9 */ /* 0x000fe20000000800 */
[----:B------:R-:W-:Y:S02]  /*c9a0*/  IMAD.MOV.U32 R7, RZ, RZ, 0x1 ;  /* 0x00000001ff077424 */ /* 0x000fe400078e00ff */
[----:B------:R-:W1:Y:S01]  /*c9b0*/  LDC R4, c[0x0][0x618] ;  /* 0x00018600ff047b82 */ /* 0x000e620000000800 */
[----:B------:R-:W-:-:S02]  /*c9c0*/  IMAD.X R3, RZ, RZ, ~R0, P0 ;  /* 0x000000ffff037224 */ /* 0x000fc400000e0e00 */
[----:B------:R-:W-:Y:S02]  /*c9d0*/  IMAD R15, R17, R15, R14 ;  /* 0x0000000f110f7224 */ /* 0x000fe400078e020e */
[-C--:B------:R-:W-:Y:S02]  /*c9e0*/  IMAD R0, R3, R12.reuse, RZ ;  /* 0x0000000c03007224 */ /* 0x080fe400078e02ff */
[----:B------:R-:W-:Y:S01]  /*c9f0*/  IMAD.MOV.U32 R3, RZ, RZ, R22 ;  /* 0x000000ffff037224 */ /* 0x000fe200078e0016 */
[----:B------:R-:W2:Y:S01]  /*ca00*/  LDC R6, c[0x0][0x608] ;  /* 0x00018200ff067b82 */ /* 0x000ea20000000800 */
[----:B------:R-:W-:-:S04]  /*ca10*/  IMAD.WIDE.U32 R2, R5, R12, R2 ;  /* 0x0000000c05027225 */ /* 0x000fc800078e0002 */
[----:B------:R-:W-:-:S03]  /*ca20*/  IMAD R5, R5, R13, R0 ;  /* 0x0000000d05057224 */ /* 0x000fc600078e0200 */
[----:B------:R-:W4:Y:S01]  /*ca30*/  LDC R18, c[0x0][0x658] ;  /* 0x00019600ff127b82 */ /* 0x000f220000000800 */
[----:B------:R-:W-:Y:S01]  /*ca40*/  I2FP.F32.U32 R0, R16 ;  /* 0x0000001000007245 */ /* 0x000fe20000201000 */
[----:B------:R-:W-:Y:S01]  /*ca50*/  IMAD.IADD R3, R3, 0x1, R5 ;  /* 0x0000000103037824 */ /* 0x000fe200078e0205 */
[----:B0-----:R-:W-:Y:S01]  /*ca60*/  ISETP.NE.U32.AND P0, PT, R20, RZ, PT ;  /* 0x000000ff1400720c */ /* 0x001fe20003f05070 */
[----:B------:R-:W-:Y:S02]  /*ca70*/  IMAD.MOV.U32 R5, RZ, RZ, -0x1 ;  /* 0xffffffffff057424 */ /* 0x000fe400078e00ff */
[----:B------:R-:W-:Y:S02]  /*ca80*/  FMUL R0, R0, UR6 ;  /* 0x0000000600007c20 */ /* 0x000fe40008400000 */
[----:B------:R-:W0:Y:S01]  /*ca90*/  LDC R13, c[0x0][0x148] ;  /* 0x00005200ff0d7b82 */ /* 0x000e220000000800 */
[----:B-1----:R-:W-:Y:S01]  /*caa0*/  SHF.R.U64 R10, R2, R4, R3 ;  /* 0x00000004020a7219 */ /* 0x002fe20000001203 */
[----:B------:R1:W0:Y:S01]  /*cab0*/  F2I.U32.TRUNC.NTZ R12, R0 ;  /* 0x00000000000c7305 */ /* 0x000222000020f000 */
[----:B------:R-:W-:-:S02]  /*cac0*/  ISETP.NE.AND.EX P0, PT, R21, RZ, PT, P0 ;  /* 0x000000ff1500720c */ /* 0x000fc40003f05300 */
[----:B------:R-:W-:-:S03]  /*cad0*/  SHF.R.U32.HI R3, RZ, R4, R3 ;  /* 0x00000004ff037219 */ /* 0x000fc60000011603 */
[----:B------:R-:W0:Y:S01]  /*cae0*/  LDC R14, c[0x0][0x600] ;  /* 0x00018000ff0e7b82 */ /* 0x000e220000000800 */
[-CC-:B--2---:R-:W-:Y:S02]  /*caf0*/  SHF.R.U64 R8, R10, R6.reuse, R3.reuse ;  /* 0x000000060a087219 */ /* 0x184fe40000001203 */
[----:B------:R-:W-:-:S05]  /*cb00*/  SHF.R.U32.HI R3, RZ, R6, R3 ;  /* 0x00000006ff037219 */ /* 0x000fca0000011603 */
[----:B------:R-:W2:Y:S01]  /*cb10*/  LDC R19, c[0x0][0x648] ;  /* 0x00019200ff137b82 */ /* 0x000ea20000000800 */
[-CC-:B----4-:R-:W-:Y:S02]  /*cb20*/  SHF.R.U64 R11, R8, R18.reuse, R3.reuse ;  /* 0x00000012080b7219 */ /* 0x190fe40000001203 */
[-C--:B------:R-:W-:Y:S02]  /*cb30*/  SHF.L.U32 R5, R5, R18.reuse, RZ ;  /* 0x0000001205057219 */ /* 0x080fe400000006ff */
[-C--:B------:R-:W-:Y:S01]  /*cb40*/  SHF.R.U32.HI R3, RZ, R18.reuse, R3 ;  /* 0x00000012ff037219 */ /* 0x080fe20000011603 */
[----:B------:R-:W-:Y:S01]  /*cb50*/  IMAD.MOV.U32 R2, RZ, RZ, R11 ;  /* 0x000000ffff027224 */ /* 0x000fe200078e000b */
[----:B------:R-:W-:Y:S01]  /*cb60*/  SHF.L.U32 R40, R7, R18, RZ ;  /* 0x0000001207287219 */ /* 0x000fe200000006ff */
[----:B------:R-:W4:Y:S01]  /*cb70*/  LDC R22, c[0x0][0x638] ;  /* 0x00018e00ff167b82 */ /* 0x000f220000000800 */
[----:B------:R-:W-:-:S07]  /*cb80*/  LOP3.LUT R17, RZ, R5, RZ, 0x33, !PT ;  /* 0x00000005ff117212 */ /* 0x000fce00078e33ff */
[----:B------:R-:W0:Y:S01]  /*cb90*/  LDC R23, c[0x0][0x610] ;  /* 0x00018400ff177b82 */ /* 0x000e220000000800 */
[----:B-1----:R-:W-:Y:S05]  /*cba0*/  @!P0 BRA `(.L_x_261) ;  /* 0x0000000000288947 */ /* 0x002fea0003800000 */
        /* <DEDUP_REMOVED lines=10> */
.L_x_261:
[----:B--2---:R-:W-:Y:S01]  /*cc50*/  SHF.R.U64 R0, R2, R19, R3 ;  /* 0x0000001302007219 */ /* 0x004fe20000001203 */
[----:B0-----:R-:W-:Y:S01]  /*cc60*/  VIADD R3, R14, 0xffffffff ;  /* 0xffffffff0e037836 */ /* 0x001fe20000000000 */
[----:B------:R-:W-:Y:S01]  /*cc70*/  LOP3.LUT R5, R8, R17, RZ, 0xc0, !PT ;  /* 0x0000001108057212 */ /* 0x000fe200078ec0ff */
[----:B------:R-:W-:Y:S01]  /*cc80*/  IMAD.MOV R12, RZ, RZ, -R12 ;  /* 0x000000ffff0c7224 */ /* 0x000fe200078e0a0c */
[----:B------:R-:W-:Y:S01]  /*cc90*/  R2UR UR42, R24 ;  /* 0x00000000182a72ca */ /* 0x000fe200000e0000 */
[----:B------:R-:W-:Y:S01]  /*cca0*/  IMAD.MOV R2, RZ, RZ, -R0 ;  /* 0x000000ffff027224 */ /* 0x000fe200078e0a00 */
[----:B------:R-:W-:Y:S01]  /*ccb0*/  LOP3.LUT R3, R10, R3, RZ, 0xc0, !PT ;  /* 0x000000030a037212 */ /* 0x000fe200078ec0ff */
[----:B------:R-:W-:Y:S02]  /*ccc0*/  IMAD R40, R40, R0, R5 ;  /* 0x0000000028287224 */ /* 0x000fe400078e0205 */
[----:B------:R-:W-:Y:S02]  /*ccd0*/  @P4 IMAD R15, R13, R12, R16 ;  /* 0x0000000c0d0f4224 */ /* 0x000fe400078e0210 */
[----:B----4-:R-:W-:-:S02]  /*cce0*/  IMAD R0, R2, R22, R11 ;  /* 0x0000001602007224 */ /* 0x010fc400078e020b */
[----:B------:R-:W-:Y:S02]  /*ccf0*/  IMAD R40, R40, R23, R15 ;  /* 0x0000001728287224 */ /* 0x000fe400078e020f */
[----:B------:R-:W-:Y:S02]  /*cd00*/  IMAD R3, R0, R14, R3 ;  /* 0x0000000e00037224 */ /* 0x000fe400078e0203 */
[----:B------:R-:W-:-:S03]  /*cd10*/  IMAD.MOV.U32 R0, RZ, RZ, 0x1 ;  /* 0x00000001ff007424 */ /* 0x000fc600078e00ff */
[----:B------:R-:W-:Y:S02]  /*cd20*/  SEL R2, R3, R40, !P4 ;  /* 0x0000002803027207 */ /* 0x000fe40006000000 */
[----:B------:R-:W-:-:S03]  /*cd30*/  SEL R40, R40, R3, !P4 ;  /* 0x0000000328287207 */ /* 0x000fc60006000000 */
[----:B------:R2:W-:Y:S04]  /*cd40*/  STL [R1+0x8], R2 ;  /* 0x0000080201007387 */ /* 0x0005e80000100800 */
.L_x_259:
[----:B------:R4:W-:Y:S01]  /*cd50*/  STL [R1+0xc], R40 ;  /* 0x00000c2801007387 */ /* 0x0009e20000100800 */
[----:B------:R-:W-:-:S13]  /*cd60*/  LOP3.LUT P0, RZ, R0, 0xff, RZ, 0xc0, !PT ;  /* 0x000000ff00ff7812 */ /* 0x000fda000780c0ff */
[----:B----4-:R-:W-:Y:S05]  /*cd70*/  @P0 BRA `(.L_x_262) ;  /* 0xffffff4000dc0947 */ /* 0x010fea000383ffff */
[----:B------:R-:W-:Y:S05]  /*cd80*/  EXIT ;  /* 0x000000000000794d */ /* 0x000fea0003800000 */
.L_x_4:
[----:B------:R-:W2:Y:S01]  /*cd90*/  LDL R16, [R1+0x4] ;  /* 0x0000040001107983 */ /* 0x000ea20000100800 */
[----:B------:R-:W-:-:S03]  /*cda0*/  ULDC.64 UR4, c[0x0][0x650] ;  /* 0x0001940000047ab9 */ /* 0x000fc60000000a00 */
[----:B------:R-:W3:Y:S01]  /*cdb0*/  LDL R17, [R1] ;  /* 0x0000000001117983 */ /* 0x000ee20000100800 */
[----:B------:R-:W-:Y:S01]  /*cdc0*/  PRMT R4, RZ, 0x7610, R4 ;  /* 0x00007610ff047816 */ /* 0x000fe20000000004 */
[----:B------:R-:W-:Y:S02]  /*cdd0*/  IMAD.MOV.U32 R5, RZ, RZ, -0x1 ;  /* 0xffffffffff057424 */ /* 0x000fe400078e00ff */
[----:B------:R-:W-:Y:S02]  /*cde0*/  IMAD.MOV.U32 R6, RZ, RZ, -0x1 ;  /* 0xffffffffff067424 */ /* 0x000fe400078e00ff */
[----:B------:R-:W-:Y:S01]  /*cdf0*/  IMAD.MOV.U32 R11, RZ, RZ, -0x1 ;  /* 0xffffffffff0b7424 */ /* 0x000fe200078e00ff */
[----:B--2---:R-:W-:-:S04]  /*ce00*/  ISETP.GE.U32.AND P0, PT, R16, UR4, PT ;  /* 0x0000000410007c0c */ /* 0x004fc8000bf06070 */
[----:B---3--:R-:W-:-:S13]  /*ce10*/  ISETP.GE.U32.AND.EX P0, PT, R17, UR5, PT, P0 ;  /* 0x0000000511007c0c */ /* 0x008fda000bf06100 */
[----:B------:R-:W-:Y:S05]  /*ce20*/  @P0 BRA `(.L_x_263) ;  /* 0x00000004005c0947 */ /* 0x000fea0003800000 */
        /* <DEDUP_REMOVED lines=18> */
.L_x_264:
[-CC-:B------:R-:W-:Y:S01]  /*cf50*/  SHF.R.U64 R11, R8, R12.reuse, R9.reuse ;  /* 0x0000000c080b7219 */ /* 0x180fe20000001209 */
[----:B------:R-:W0:Y:S01]  /*cf60*/  LDC.64 R20, c[0x0][0x640] ;  /* 0x00019000ff147b82 */ /* 0x000e220000000a00 */
[----:B------:R-:W-:Y:S01]  /*cf70*/  SHF.R.U32.HI R3, RZ, R12, R9 ;  /* 0x0000000cff037219 */ /* 0x000fe20000011609 */
[----:B------:R-:W-:Y:S01]  /*cf80*/  ULDC UR4, c[0x0][0x150] ;  /* 0x0000540000047ab9 */ /* 0x000fe20000000800 */
[----:B------:R-:W-:Y:S01]  /*cf90*/  IADD3 R7, P0, RZ, -R11, RZ ;  /* 0x8000000bff077210 */ /* 0x000fe20007f1e0ff */
[----:B------:R-:W-:Y:S01]  /*cfa0*/  IMAD.MOV.U32 R4, RZ, RZ, R16 ;  /* 0x000000ffff047224 */ /* 0x000fe200078e0010 */
[----:B------:R-:W-:Y:S01]  /*cfb0*/  I2FP.F32.U32 R6, R2 ;  /* 0x0000000200067245 */ /* 0x000fe20000201000 */
[----:B------:R-:W-:Y:S02]  /*cfc0*/  IMAD.MOV.U32 R5, RZ, RZ, R17 ;  /* 0x000000ffff057224 */ /* 0x000fe400078e0011 */
[----:B------:R-:W1:Y:S01]  /*cfd0*/  LDC R10, c[0x0][0x618] ;  /* 0x00018600ff0a7b82 */ /* 0x000e620000000800 */
[----:B------:R-:W-:-:S02]  /*cfe0*/  IMAD.X R3, RZ, RZ, ~R3, P0 ;  /* 0x000000ffff037224 */ /* 0x000fc400000e0e03 */
[----:B------:R-:W-:Y:S01]  /*cff0*/  FMUL R9, R6, UR4 ;  /* 0x0000000406097c20 */ /* 0x000fe20008400000 */
[----:B------:R-:W-:Y:S01]  /*d000*/  IMAD.WIDE.U32 R4, R7, R14, R4 ;  /* 0x0000000e07047225 */ /* 0x000fe200078e0004 */
[----:B------:R-:W-:-:S03]  /*d010*/  ULDC UR4, c[0x0][0x154] ;  /* 0x0000550000047ab9 */ /* 0x000fc60000000800 */
[----:B------:R-:W-:Y:S01]  /*d020*/  IMAD R6, R3, R14, RZ ;  /* 0x0000000e03067224 */ /* 0x000fe200078e02ff */
[----:B------:R-:W2:Y:S01]  /*d030*/  LDC R13, c[0x0][0x144] ;  /* 0x00005100ff0d7b82 */ /* 0x000ea20000000800 */
[----:B------:R-:W3:Y:S02]  /*d040*/  F2I.U32.TRUNC.NTZ R9, R9 ;  /* 0x0000000900097305 */ /* 0x000ee4000020f000 */
[----:B------:R-:W-:Y:S02]  /*d050*/  IMAD R3, R7, R15, R6 ;  /* 0x0000000f07037224 */ /* 0x000fe400078e0206 */
[----:B------:R-:W-:Y:S02]  /*d060*/  IMAD.MOV.U32 R6, RZ, RZ, -0x1 ;  /* 0xffffffffff067424 */ /* 0x000fe400078e00ff */
[----:B------:R-:W-:Y:S01]  /*d070*/  IMAD.IADD R3, R5, 0x1, R3 ;  /* 0x0000000105037824 */ /* 0x000fe200078e0203 */
[----:B------:R-:W4:Y:S01]  /*d080*/  LDC R12, c[0x0][0x608] ;  /* 0x00018200ff0c7b82 */ /* 0x000f220000000800 */
[----:B------:R-:W-:-:S02]  /*d090*/  I2FP.F32.U32 R5, R0 ;  /* 0x0000000000057245 */ /* 0x000fc40000201000 */
[----:B0-----:R-:W-:-:S03]  /*d0a0*/  ISETP.NE.U32.AND P0, PT, R20, RZ, PT ;  /* 0x000000ff1400720c */ /* 0x001fc60003f05070 */
[----:B------:R-:W-:Y:S01]  /*d0b0*/  FMUL R5, R5, UR4 ;  /* 0x0000000405057c20 */ /* 0x000fe20008400000 */
[----:B------:R-:W-:Y:S01]  /*d0c0*/  ISETP.NE.AND.EX P0, PT, R21, RZ, PT, P0 ;  /* 0x000000ff1500720c */ /* 0x000fe20003f05300 */
[----:B------:R-:W0:Y:S01]  /*d0d0*/  LDC R7, c[0x0][0x658] ;  /* 0x00019600ff077b82 */ /* 0x000e220000000800 */
[-C--:B-1----:R-:W-:Y:S01]  /*d0e0*/  SHF.R.U64 R8, R4, R10.reuse, R3 ;  /* 0x0000000a04087219 */ /* 0x082fe20000001203 */
[----:B---3--:R-:W-:Y:S01]  /*d0f0*/  IMAD.MOV R4, RZ, RZ, -R9 ;  /* 0x000000ffff047224 */ /* 0x008fe200078e0a09 */
[----:B------:R-:W-:Y:S02]  /*d100*/  SHF.R.U32.HI R3, RZ, R10, R3 ;  /* 0x0000000aff037219 */ /* 0x000fe40000011603 */
[----:B------:R1:W3:Y:S03]  /*d110*/  F2I.U32.TRUNC.NTZ R10, R5 ;  /* 0x00000005000a7305 */ /* 0x0002e6000020f000 */
[----:B------:R-:W1:Y:S01]  /*d120*/  LDC R17, c[0x0][0x148] ;  /* 0x00005200ff117b82 */ /* 0x000e620000000800 */
[----:B--2---:R-:W-:-:S02]  /*d130*/  IMAD R19, R13, R4, R2 ;  /* 0x000000040d137224 */ /* 0x004fc400078e0202 */
[----:B------:R-:W-:-:S05]  /*d140*/  IMAD.MOV.U32 R4, RZ, RZ, 0x1 ;  /* 0x00000001ff047424 */ /* 0x000fca00078e00ff */
[----:B------:R-:W2:Y:S01]  /*d150*/  LDC R14, c[0x0][0x600] ;  /* 0x00018000ff0e7b82 */ /* 0x000ea20000000800 */
[-CC-:B----4-:R-:W-:Y:S02]  /*d160*/  SHF.R.U64 R13, R8, R12.reuse, R3.reuse ;  /* 0x0000000c080d7219 */ /* 0x190fe40000001203 */
[----:B------:R-:W-:-:S05]  /*d170*/  SHF.R.U32.HI R2, RZ, R12, R3 ;  /* 0x0000000cff027219 */ /* 0x000fca0000011603 */
[----:B------:R-:W4:Y:S01]  /*d180*/  LDC R16, c[0x0][0x648] ;  /* 0x00019200ff107b82 */ /* 0x000f220000000800 */
[-CC-:B0-----:R-:W-:Y:S02]  /*d190*/  SHF.R.U64 R15, R13, R7.reuse, R2.reuse ;  /* 0x000000070d0f7219 */ /* 0x181fe40000001202 */
[-C--:B------:R-:W-:Y:S02]  /*d1a0*/  SHF.L.U32 R6, R6, R7.reuse, RZ ;  /* 0x0000000706067219 */ /* 0x080fe400000006ff */
[-C--:B------:R-:W-:Y:S01]  /*d1b0*/  SHF.R.U32.HI R3, RZ, R7.reuse, R2 ;  /* 0x00000007ff037219 */ /* 0x080fe20000011602 */
[----:B------:R-:W-:Y:S01]  /*d1c0*/  IMAD.MOV.U32 R2, RZ, RZ, R15 ;  /* 0x000000ffff027224 */ /* 0x000fe200078e000f */
[----:B------:R-:W-:Y:S01]  /*d1d0*/  SHF.L.U32 R12, R4, R7, RZ ;  /* 0x00000007040c7219 */ /* 0x000fe200000006ff */
[----:B------:R-:W0:Y:S01]  /*d1e0*/  LDC R18, c[0x0][0x638] ;  /* 0x00018e00ff127b82 */ /* 0x000e220000000800 */
[----:B------:R-:W-:-:S07]  /*d1f0*/  LOP3.LUT R22, RZ, R6, RZ, 0x33, !PT ;  /* 0x00000006ff167212 */ /* 0x000fce00078e33ff */
        /* <DEDUP_REMOVED lines=12> */
.L_x_265:
[----:B----4-:R-:W-:Y:S01]  /*d2c0*/  SHF.R.U64 R3, R2, R16, R3 ;  /* 0x0000001002037219 */ /* 0x010fe20000001203 */
[----:B--2---:R-:W-:Y:S01]  /*d2d0*/  VIADD R5, R14, 0xffffffff ;  /* 0xffffffff0e057836 */ /* 0x004fe20000000000 */
[----:B------:R-:W-:Y:S01]  /*d2e0*/  LOP3.LUT R2, R13, R22, RZ, 0xc0, !PT ;  /* 0x000000160d027212 */ /* 0x000fe200078ec0ff */
[----:B------:R-:W-:Y:S02]  /*d2f0*/  IMAD.MOV R10, RZ, RZ, -R10 ;  /* 0x000000ffff0a7224 */ /* 0x000fe400078e0a0a */
[----:B------:R-:W-:Y:S02]  /*d300*/  IMAD.MOV R4, RZ, RZ, -R3 ;  /* 0x000000ffff047224 */ /* 0x000fe400078e0a03 */
[----:B------:R-:W-:Y:S01]  /*d310*/  IMAD R2, R12, R3, R2 ;  /* 0x000000030c027224 */ /* 0x000fe200078e0202 */
[----:B------:R-:W-:Y:S01]  /*d320*/  LOP3.LUT R3, R8, R5, RZ, 0xc0, !PT ;  /* 0x0000000508037212 */ /* 0x000fe200078ec0ff */
[----:B------:R-:W-:Y:S02]  /*d330*/  @P4 IMAD R19, R17, R10, R0 ;  /* 0x0000000a11134224 */ /* 0x000fe400078e0200 */
[----:B0-----:R-:W-:-:S02]  /*d340*/  IMAD R0, R4, R18, R15 ;  /* 0x0000001204007224 */ /* 0x001fc400078e020f */
[----:B------:R-:W-:Y:S02]  /*d350*/  IMAD R5, R2, R23, R19 ;  /* 0x0000001702057224 */ /* 0x000fe400078e0213 */
[----:B------:R-:W-:Y:S02]  /*d360*/  IMAD R0, R0, R14, R3 ;  /* 0x0000000e00007224 */ /* 0x000fe400078e0203 */
[----:B------:R-:W-:-:S03]  /*d370*/  IMAD.MOV.U32 R4, RZ, RZ, 0x1 ;  /* 0x00000001ff047424 */ /* 0x000fc600078e00ff */
[----:B------:R-:W-:Y:S02]  /*d380*/  SEL R6, R0, R5, !P4 ;  /* 0x0000000500067207 */ /* 0x000fe40006000000 */
[----:B------:R-:W-:-:S07]  /*d390*/  SEL R5, R5, R0, !P4 ;  /* 0x0000000005057207 */ /* 0x000fce0006000000 */
.L_x_263:
[----:B------:R-:W-:-:S08]  /*d3a0*/  NOP ;  /* 0x0000000000007918 */ /* 0x000fd00000000000 */
[----:B------:R-:W0:-:S00]  /*d3b0*/  USETMAXREG.DEALLOC.CTAPOOL 0x28 ;  /* 0x00000028000079c8 */ /* 0x000e0000080e0500 */
[----:B------:R-:W-:-:S13]  /*d3c0*/  ISETP.NE.AND P0, PT, RZ, UR6, PT ;  /* 0x00000006ff007c0c */ /* 0x000fda000bf05270 */
[----:B------:R-:W-:Y:S05]  /*d3d0*/  @P0 EXIT ;  /* 0x000000000000094d */ /* 0x000fea0003800000 */
[----:B0-----:R-:W-:Y:S01]  /*d3e0*/  LOP3.LUT P0, RZ, R4, 0xff, RZ, 0xc0, !PT ;  /* 0x000000ff04ff7812 */ /* 0x001fe2000780c0ff */
[----:B------:R-:W-:Y:S02]  /*d3f0*/  IMAD.MOV.U32 R0, RZ, RZ, 0x1 ;  /* 0x00000001ff007424 */ /* 0x000fe400078e00ff */
[----:B------:R-:W-:-:S10]  /*d400*/  IMAD.MOV.U32 R8, RZ, RZ, RZ ;  /* 0x000000ffff087224 */ /* 0x000fd400078e00ff */
[----:B------:R-:W-:Y:S05]  /*d410*/  @!P0 BRA `(.L_x_266) ;  /* 0x0000000c00508947 */ /* 0x000fea0003800000 */
[----:B------:R-:W0:Y:S01]  /*d420*/  S2R R2, SR_TID.X ;  /* 0x0000000000027919 */ /* 0x000e220000002100 */
[----:B------:R-:W-:Y:S01]  /*d430*/  ULDC UR4, c[0x0][0x28c] ;  /* 0x0000a30000047ab9 */ /* 0x000fe20000000800 */
[----:B------:R-:W-:Y:S01]  /*d440*/  ULDC UR5, c[0x0][0x600] ;  /* 0x0001800000057ab9 */ /* 0x000fe20000000800 */
[----:B------:R-:W-:Y:S01]  /*d450*/  UIADD3 UR11, UR4, 0x3f, URZ ;  /* 0x0000003f040b7890 */ /* 0x000fe2000fffe03f */
[----:B------:R-:W-:Y:S01]  /*d460*/  BSSY B0, `(.L_x_266) ;  /* 0x00000cf000007945 */ /* 0x000fe20003800000 */
[----:B------:R-:W-:Y:S01]  /*d470*/  ULDC UR6, c[0x0][0x658] ;  /* 0x0001960000067ab9 */ /* 0x000fe20000000800 */
[----:B------:R-:W-:Y:S01]  /*d480*/  UMOV UR9, 0xffffffff ;  /* 0xffffffff00097882 */ /* 0x000fe20000000000 */
[----:B------:R-:W-:Y:S01]  /*d490*/  UMOV UR12, 0x1 ;  /* 0x00000001000c7882 */ /* 0x000fe20000000000 */
[----:B------:R-:W-:Y:S01]  /*d4a0*/  UIADD3 UR4, UR5, -0x1, URZ ;  /* 0xffffffff05047890 */ /* 0x000fe2000fffe03f */
[----:B------:R-:W-:Y:S01]  /*d4b0*/  IMAD.MOV.U32 R9, RZ, RZ, 0x1 ;  /* 0x00000001ff097424 */ /* 0x000fe200078e00ff */
[----:B------:R-:W-:Y:S01]  /*d4c0*/  USHF.L.U32 UR10, UR9, UR6, URZ ;  /* 0x00000006090a7299 */ /* 0x000fe2000800063f */
[----:B------:R-:W-:Y:S01]  /*d4d0*/  IMAD.MOV.U32 R0, RZ, RZ, 0x1 ;  /* 0x00000001ff007424 */ /* 0x000fe200078e00ff */
[----:B------:R-:W-:Y:S01]  /*d4e0*/  USHF.L.U32 UR5, UR12, UR6, URZ ;  /* 0x000000060c057299 */ /* 0x000fe2000800063f */
[----:B------:R-:W-:Y:S01]  /*d4f0*/  IMAD.MOV.U32 R8, RZ, RZ, RZ ;  /* 0x000000ffff087224 */ /* 0x000fe200078e00ff */
[----:B------:R-:W-:Y:S01]  /*d500*/  USHF.R.S32.HI UR12, URZ, 0x1f, UR11 ;  /* 0x0000001f3f0c7899 */ /* 0x000fe2000801140b */
[----:B------:R-:W-:Y:S01]  /*d510*/  ULDC UR8, c[0x0][0xc] ;  /* 0x0000030000087ab9 */ /* 0x000fe20000000800 */
[----:B------:R-:W-:-:S02]  /*d520*/  ULDC UR9, c[0x0][0x10] ;  /* 0x0000040000097ab9 */ /* 0x000fc40000000800 */
[----:B------:R-:W-:Y:S02]  /*d530*/  ULEA.HI UR12, UR12, UR11, URZ, 0x6 ;  /* 0x0000000b0c0c7291 */ /* 0x000fe4000f8f303f */
[----:B------:R-:W-:Y:S02]  /*d540*/  UIMAD.WIDE.U32 UR8, UR8, UR9, URZ ;  /* 0x00000009080872a5 */ /* 0x000fe4000f8e003f */
[----:B------:R-:W-:Y:S02]  /*d550*/  ULOP3.LUT UR6, URZ, UR10, URZ, 0x33, !UPT ;  /* 0x0000000a3f067292 */ /* 0x000fe4000f8e333f */
[----:B------:R-:W-:Y:S01]  /*d560*/  USHF.R.S32.HI UR19, URZ, 0x6, UR12 ;  /* 0x000000063f137899 */ /* 0x000fe2000801140c */
[----:B------:R-:W-:Y:S01]  /*d570*/  ULDC UR10, c[0x0][0x14] ;  /* 0x00000500000a7ab9 */ /* 0x000fe20000000800 */
[----:B------:R-:W-:Y:S02]  /*d580*/  ULOP3.LUT UR26, UR7, 0x2, URZ, 0xfc, !UPT ;  /* 0x00000002071a7892 */ /* 0x000fe4000f8efc3f */
[----:B------:R-:W-:-:S02]  /*d590*/  UIMAD.WIDE.U32 UR22, UR8, UR10, URZ ;  /* 0x0000000a081672a5 */ /* 0x000fc4000f8e003f */
[----:B------:R-:W-:Y:S01]  /*d5a0*/  UIMAD UR13, UR9, UR10, URZ ;  /* 0x0000000a090d72a4 */ /* 0x000fe2000f8e023f */
[C---:B0-----:R-:W-:Y:S01]  /*d5b0*/  LOP3.LUT P2, RZ, R2.reuse, 0x7f, RZ, 0xc0, !PT ;  /* 0x0000007f02ff7812 */ /* 0x041fe2000784c0ff */
[----:B------:R-:W-:Y:S01]  /*d5c0*/  UIADD3 UR27, UR19, 0x1, URZ ;  /* 0x00000001131b7890 */ /* 0x000fe2000fffe03f */
[----:B------:R-:W-:Y:S01]  /*d5d0*/  LOP3.LUT P0, RZ, R2, 0x1f, RZ, 0xc0, !PT ;  /* 0x0000001f02ff7812 */ /* 0x000fe2000780c0ff */
[----:B------:R-:W-:Y:S01]  /*d5e0*/  UIADD3 UR13, UR23, UR13, URZ ;  /* 0x0000000d170d7290 */ /* 0x000fe2000fffe03f */
[----:B------:R-:W-:Y:S02]  /*d5f0*/  ULDC.64 UR24, c[0x0][0x198] ;  /* 0x0000660000187ab9 */ /* 0x000fe40000000a00 */
[----:B------:R-:W-:-:S13]  /*d600*/  PLOP3.LUT P0, PT, P0, P2, PT, 0x8a, 0x0 ;  /* 0x000000000000781c */ /* 0x000fda0000705172 */
.L_x_278:
[----:B------:R-:W-:-:S03]  /*d610*/  UMOV UR8, 0xffffffff ;  /* 0xffffffff00087882 */ /* 0x000fc60000000000 */
[----:B------:R-:W-:Y:S05]  /*d620*/  BRA.DIV UR8, `(.L_x_267) ;  /* 0x0000001208747947 */ /* 0x000fea000b800000 */
[----:B------:R-:W-:-:S13]  /*d630*/  ELECT P1, URZ, PT ;  /* 0x00000000003f782f */ /* 0x000fda0003820000 */
.L_x_294:
[----:B------:R-:W0:Y:S01]  /*d640*/  LDC R2, c[0x0][0x28c] ;  /* 0x0000a300ff027b82 */ /* 0x000e220000000800 */
[----:B------:R-:W-:Y:S01]  /*d650*/  BSSY B1, `(.L_x_268) ;  /* 0x0000038000017945 */ /* 0x000fe20003800000 */
[----:B0-----:R-:W-:-:S13]  /*d660*/  ISETP.LT.OR P1, PT, R2, 0x1, !P1 ;  /* 0x000000010200780c */ /* 0x001fda0004f21670 */
[----:B------:R-:W-:Y:S05]  /*d670*/  @P1 BRA `(.L_x_269) ;  /* 0x0000000000d41947 */ /* 0x000fea0003800000 */
[----:B------:R-:W-:Y:S02]  /*d680*/  IMAD R6, R6, 0x70, RZ ;  /* 0x0000007006067824 */ /* 0x000fe400078e02ff */
[----:B------:R-:W-:Y:S02]  /*d690*/  IMAD.SHL.U32 R7, R5, 0x100, RZ ;  /* 0x0000010005077824 */ /* 0x000fe400078e00ff */
[----:B------:R-:W-:Y:S02]  /*d6a0*/  IMAD.MOV.U32 R12, RZ, RZ, RZ ;  /* 0x000000ffff0c7224 */ /* 0x000fe400078e00ff */
[----:B------:R-:W-:Y:S02]  /*d6b0*/  IMAD.U32 R14, RZ, RZ, UR27 ;  /* 0x0000001bff0e7e24 */ /* 0x000fe4000f8e00ff */
[----:B------:R-:W-:Y:S02]  /*d6c0*/  IMAD.MOV.U32 R2, RZ, RZ, R0 ;  /* 0x000000ffff027224 */ /* 0x000fe400078e0000 */
[----:B------:R-:W-:-:S07]  /*d6d0*/  IMAD.MOV.U32 R3, RZ, RZ, R8 ;  /* 0x000000ffff037224 */ /* 0x000fce00078e0008 */
.L_x_273:
[----:B------:R-:W0:Y:S01]  /*d6e0*/  S2R R5, SR_CgaCtaId ;  /* 0x0000000000057919 */ /* 0x000e220000008800 */
[----:B------:R-:W-:-:S04]  /*d6f0*/  MOV R4, 0x400 ;  /* 0x0000040000047802 */ /* 0x000fc80000000f00 */
[----:B0-----:R-:W-:Y:S02]  /*d700*/  LEA R10, R5, R4, 0x18 ;  /* 0x00000004050a7211 */ /* 0x001fe400078ec0ff */
[----:B------:R-:W-:Y:S01]  /*d710*/  SHF.L.U32 R4, R2, 0x1f, RZ ;  /* 0x0000001f02047819 */ /* 0x000fe200000006ff */
[----:B------:R-:W0:Y:S02]  /*d720*/  @!P2 LDC R5, c[0x0][0x500] ;  /* 0x00014000ff05ab82 */ /* 0x000e240000000800 */
[----:B------:R-:W-:-:S04]  /*d730*/  IMAD R13, R3, 0x8, R10 ;  /* 0x00000008030d7824 */ /* 0x000fc800078e020a */
[----:B------:R-:W1:Y:S02]  /*d740*/  SYNCS.PHASECHK.TRANS64.TRYWAIT P1, [R13+URZ+0x48], R4 ;  /* 0x000048040d0075a7 */ /* 0x000e64000802017f */
[----:B-1----:R-:W-:Y:S05]  /*d750*/  @!P1 BRA `(.L_x_270) ;  /* 0x0000001000489947 */ /* 0x002fea0003800000 */
.L_x_295:
[----:B------:R-:W-:Y:S01]  /*d760*/  UPRMT UR8, UR26, 0x9910, URZ ;  /* 0x000099101a087896 */ /* 0x000fe2000800003f */
[----:B0-----:R0:W-:Y:S03]  /*d770*/  @!P2 SYNCS.ARRIVE.TRANS64 RZ, [R13+URZ], R5 ;  /* 0x000000050dffa9a7 */ /* 0x0011e6000800003f */
[----:B------:R-:W-:-:S06]  /*d780*/  UISETP.NE.AND UP0, UPT, UR8, 0x2, UPT ;  /* 0x000000020800788c */ /* 0x000fcc000bf05270 */
[----:B------:R-:W-:-:S13]  /*d790*/  PLOP3.LUT P1, PT, PT, PT, UP0, 0x80, 0x0 ;  /* 0x000000000000781c */ /* 0x000fda0003f2f008 */
[----:B0-----:R-:W-:Y:S05]  /*d7a0*/  @P1 BRA `(.L_x_271) ;  /* 0x0000000000041947 */ /* 0x001fea0003800000 */
[----:B------:R-:W-:Y:S01]  /*d7b0*/  BPT.TRAP 0x1 ;  /* 0x000000040000795c */ /* 0x000fe20000300000 */
.L_x_271:
[----:B------:R-:W-:Y:S05]  /*d7c0*/  @P0 BRA `(.L_x_272) ;  /* 0x0000000000040947 */ /* 0x000fea0003800000 */
[----:B------:R-:W-:Y:S01]  /*d7d0*/  BPT.TRAP 0x1 ;  /* 0x000000040000795c */ /* 0x000fe20000300000 */
.L_x_272:
[--C-:B-1----:R-:W-:Y:S01]  /*d7e0*/  IMAD R4, R3, 0x4000, R10.reuse ;  /* 0x0000400003047824 */ /* 0x102fe200078e020a */
[----:B------:R-:W-:Y:S01]  /*d7f0*/  R2UR UR20, R7 ;  /* 0x00000000071472ca */ /* 0x000fe200000e0000 */
[----:B------:R-:W-:Y:S01]  /*d800*/  IMAD R10, R3, 0x1c00, R10 ;  /* 0x00001c00030a7824 */ /* 0x000fe200078e020a */
[----:B------:R-:W-:Y:S01]  /*d810*/  R2UR UR9, R13 ;  /* 0x000000000d0972ca */ /* 0x000fe200000e0000 */
[----:B------:R-:W-:Y:S01]  /*d820*/  VIADD R14, R14, 0xffffffff ;  /* 0xffffffff0e0e7836 */ /* 0x000fe20000000000 */
[----:B------:R-:W-:Y:S01]  /*d830*/  R2UR UR8, R4 ;  /* 0x00000000040872ca */ /* 0x000fe200000e0000 */
[----:B------:R-:W-:Y:S01]  /*d840*/  UIADD3 UR14, UP0, UR24, 0xf0, URZ ;  /* 0x000000f0180e7890 */ /* 0x000fe2000ff1e03f */
[----:B------:R-:W-:Y:S01]  /*d850*/  R2UR UR11, R10 ;  /* 0x000000000a0b72ca */ /* 0x000fe200000e0000 */
[----:B------:R-:W-:Y:S01]  /*d860*/  UIADD3 UR28, UP1, UR24, 0x1f0, URZ ;  /* 0x000001f0181c7890 */ /* 0x000fe2000ff3e03f */
[----:B------:R-:W-:Y:S01]  /*d870*/  R2UR UR10, R12 ;  /* 0x000000000c0a72ca */ /* 0x000fe200000e0000 */
[----:B------:R-:W-:Y:S01]  /*d880*/  UIADD3.X UR15, URZ, UR25, URZ, UP0, !UPT ;  /* 0x000000193f0f7290 */ /* 0x000fe200087fe43f */
[----:B------:R-:W-:Y:S01]  /*d890*/  R2UR UR12, R11 ;  /* 0x000000000b0c72ca */ /* 0x000fe200000e0000 */
[----:B------:R-:W-:Y:S01]  /*d8a0*/  VIADD R3, R3, 0x1 ;  /* 0x0000000103037836 */ /* 0x000fe20000000000 */
[----:B------:R-:W-:Y:S01]  /*d8b0*/  R2UR UR21, R6 ;  /* 0x00000000061572ca */ /* 0x000fe200000e0000 */
[----:B------:R-:W-:Y:S01]  /*d8c0*/  UIADD3.X UR29, URZ, UR25, URZ, UP1, !UPT ;  /* 0x000000193f1d7290 */ /* 0x000fe20008ffe43f */
[----:B------:R-:W-:Y:S01]  /*d8d0*/  ISETP.GT.AND P3, PT, R14, 0x1, PT ;  /* 0x000000010e00780c */ /* 0x000fe20003f64270 */
[----:B------:R-:W-:Y:S01]  /*d8e0*/  UMOV UR16, 0x0 ;  /* 0x0000000000107882 */ /* 0x000fe20000000000 */
[----:B------:R-:W-:Y:S01]  /*d8f0*/  UMOV UR17, 0x10000000 ;  /* 0x1000000000117882 */ /* 0x000fe20000000000 */
[----:B------:R-:W-:Y:S01]  /*d900*/  UIADD3 UR8, UR8, 0x180, URZ ;  /* 0x0000018008087890 */ /* 0x000fe2000fffe03f */
[----:B------:R-:W-:Y:S01]  /*d910*/  ISETP.NE.AND P1, PT, R3, 0x9, PT ;  /* 0x000000090300780c */ /* 0x000fe20003f25270 */
[----:B------:R-:W-:Y:S01]  /*d920*/  UIADD3 UR18, UR11, 0x24180, URZ ;  /* 0x000241800b127890 */ /* 0x000fe2000fffe03f */
[----:B------:R-:W-:-:S02]  /*d930*/  VIADD R12, R12, 0x40 ;  /* 0x000000400c0c7836 */ /* 0x000fc40000000000 */
[----:B------:R-:W-:Y:S01]  /*d940*/  UMOV UR11, UR20 ;  /* 0x00000014000b7c82 */ /* 0x000fe20008000000 */
[----:B------:R-:W-:Y:S02]  /*d950*/  SEL R5, RZ, 0x1, P1 ;  /* 0x00000001ff057807 */ /* 0x000fe40000800000 */
[----:B------:R-:W-:Y:S01]  /*d960*/  SEL R3, R3, RZ, P1 ;  /* 0x000000ff03037207 */ /* 0x000fe20000800000 */
[----:B------:R0:W-:Y:S01]  /*d970*/  UTMALDG.3D [UR8], [UR14], desc[UR16] ;  /* 0x000010080e0075b4 */ /* 0x0001e20008011000 */
[----:B------:R-:W-:Y:S01]  /*d980*/  LOP3.LUT R2, R2, R5, RZ, 0x3c, !PT ;  /* 0x0000000502027212 */ /* 0x000fe200078e3cff */
[----:B0-----:R-:W-:Y:S01]  /*d990*/  UMOV UR8, UR18 ;  /* 0x0000001200087c82 */ /* 0x001fe20008000000 */
[----:B------:R-:W-:Y:S02]  /*d9a0*/  UMOV UR11, UR21 ;  /* 0x00000015000b7c82 */ /* 0x000fe40008000000 */
[----:B------:R0:W-:Y:S02]  /*d9b0*/  UTMALDG.3D [UR8], [UR28], desc[UR16] ;  /* 0x000010081c0075b4 */ /* 0x0001e40008011000 */
[----:B0-----:R-:W-:Y:S05]  /*d9c0*/  @P3 BRA `(.L_x_273) ;  /* 0xfffffffc00443947 */ /* 0x001fea000383ffff */
.L_x_269:
[----:B------:R-:W-:Y:S05]  /*d9d0*/  BSYNC B1 ;  /* 0x0000000000017941 */ /* 0x000fea0003800000 */
.L_x_268:
[----:B------:R-:W2:Y:S01]  /*d9e0*/  LDL.LU R15, [R1] ;  /* 0x00000000010f7983 */ /* 0x000ea20000300800 */
[----:B------:R-:W-:Y:S01]  /*d9f0*/  LOP3.LUT P5, RZ, R9, 0xff, RZ, 0xc0, !PT ;  /* 0x000000ff09ff7812 */ /* 0x000fe200078ac0ff */
[----:B------:R-:W-:Y:S01]  /*da00*/  VIADD R8, R8, UR19 ;  /* 0x0000001308087c36 */ /* 0x000fe20008000000 */
[----:B------:R-:W-:Y:S01]  /*da10*/  ULDC.64 UR8, c[0x0][0x650] ;  /* 0x0001940000087ab9 */ /* 0x000fe20000000a00 */
[----:B------:R-:W3:Y:S01]  /*da20*/  LDL.LU R13, [R1+0x4] ;  /* 0x00000400010d7983 */ /* 0x000ee20000300800 */
[----:B------:R-:W-:Y:S01]  /*da30*/  IMAD.U32 R5, RZ, RZ, UR19 ;  /* 0x00000013ff057e24 */ /* 0x000fe2000f8e00ff */
[----:B------:R-:W-:Y:S01]  /*da40*/  UISETP.GE.U32.AND UP0, UPT, UR19, 0x9, UPT ;  /* 0x000000091300788c */ /* 0x000fe2000bf06070 */
[----:B------:R-:W-:Y:S01]  /*da50*/  ISETP.GT.U32.AND P1, PT, R8, 0x8, PT ;  /* 0x000000080800780c */ /* 0x000fe20003f24070 */
[----:B------:R-:W-:Y:S01]  /*da60*/  BSSY B1, `(.L_x_274) ;  /* 0x000006c000017945 */ /* 0x000fe20003800000 */
[----:B------:R-:W-:Y:S01]  /*da70*/  IMAD.MOV.U32 R6, RZ, RZ, -0x1 ;  /* 0xffffffffff067424 */ /* 0x000fe200078e00ff */
[----:B------:R-:W-:Y:S01]  /*da80*/  PRMT R9, RZ, 0x7610, R9 ;  /* 0x00007610ff097816 */ /* 0x000fe20000000009 */
[----:B------:R-:W-:Y:S01]  /*da90*/  IMAD.MOV.U32 R11, RZ, RZ, -0x1 ;  /* 0xffffffffff0b7424 */ /* 0x000fe200078e00ff */
[----:B------:R-:W-:-:S02]  /*daa0*/  ISETP.LT.U32.AND P1, PT, R5, 0x9, P1 ;  /* 0x000000090500780c */ /* 0x000fc40000f21070 */
[----:B------:R-:W0:Y:S01]  /*dab0*/  @P5 S2R R3, SR_CgaCtaId ;  /* 0x0000000000035919 */ /* 0x000e220000008800 */
[----:B------:R-:W-:Y:S02]  /*dac0*/  @P5 MOV R2, 0x400 ;  /* 0x0000040000025802 */ /* 0x000fe40000000f00 */
[----:B------:R-:W-:Y:S02]  /*dad0*/  PLOP3.LUT P3, PT, PT, PT, UP0, 0x80, 0x0 ;  /* 0x000000000000781c */ /* 0x000fe40003f6f008 */
[----:B0-----:R-:W-:Y:S01]  /*dae0*/  @P5 LEA R4, R3, R2, 0x18 ;  /* 0x0000000203045211 */ /* 0x001fe200078ec0ff */
[----:B------:R-:W-:-:S03]  /*daf0*/  IMAD.WIDE.U32 R2, R8, 0x38e38e39, RZ ;  /* 0x38e38e3908027825 */ /* 0x000fc600078e00ff */
[----:B------:R0:W-:Y:S02]  /*db00*/  @P5 SYNCS.ARRIVE.TRANS64.A1T0 RZ, [R4+URZ+0xa8], RZ ;  /* 0x0000a8ff04ff59a7 */ /* 0x0001e4000810003f */
[----:B------:R-:W-:Y:S02]  /*db10*/  SHF.R.U32.HI R5, RZ, 0x1, R3 ;  /* 0x00000001ff057819 */ /* 0x000fe40000011603 */
[----:B------:R-:W-:Y:S02]  /*db20*/  SEL R3, RZ, 0x1, !P1 ;  /* 0x00000001ff037807 */ /* 0x000fe40004800000 */
[----:B------:R-:W-:Y:S01]  /*db30*/  PRMT R2, RZ, 0x7610, R2 ;  /* 0x00007610ff027816 */ /* 0x000fe20000000002 */
[----:B------:R-:W-:Y:S01]  /*db40*/  IMAD R8, R5, -0x9, R8 ;  /* 0xfffffff705087824 */ /* 0x000fe200078e0208 */
[----:B------:R-:W-:-:S04]  /*db50*/  LOP3.LUT R0, R0, R3, RZ, 0x3c, !PT ;  /* 0x0000000300007212 */ /* 0x000fc800078e3cff */
[----:B------:R-:W-:Y:S01]  /*db60*/  @P3 LOP3.LUT R0, R0, 0x1, R5, 0x78, !PT ;  /* 0x0000000100003812 */ /* 0x000fe200078e7805 */
[----:B------:R-:W-:Y:S01]  /*db70*/  IMAD.MOV.U32 R5, RZ, RZ, -0x1 ;  /* 0xffffffffff057424 */ /* 0x000fe200078e00ff */
[----:B---3--:R-:W-:-:S04]  /*db80*/  IADD3 R13, P5, R13, UR22, RZ ;  /* 0x000000160d0d7c10 */ /* 0x008fc8000ffbe0ff */
[----:B--2---:R-:W-:Y:S01]  /*db90*/  IADD3.X R15, R15, UR13, RZ, P5, !PT ;  /* 0x0000000d0f0f7c10 */ /* 0x004fe2000affe4ff */
[----:B------:R0:W-:Y:S01]  /*dba0*/  STL [R1+0x4], R13 ;  /* 0x0000040d01007387 */ /* 0x0001e20000100800 */
[----:B------:R-:W-:-:S03]  /*dbb0*/  ISETP.GE.U32.AND P1, PT, R13, UR8, PT ;  /* 0x000000080d007c0c */ /* 0x000fc6000bf26070 */
[----:B------:R0:W-:Y:S01]  /*dbc0*/  STL [R1], R15 ;  /* 0x0000000f01007387 */ /* 0x0001e20000100800 */
[----:B------:R-:W-:-:S13]  /*dbd0*/  ISETP.GE.U32.AND.EX P1, PT, R15, UR9, PT, P1 ;  /* 0x000000090f007c0c */ /* 0x000fda000bf26110 */
[----:B0-----:R-:W-:Y:S05]  /*dbe0*/  @P1 BRA `(.L_x_275) ;  /* 0x00000004004c1947 */ /* 0x001fea0003800000 */
[----:B------:R-:W-:Y:S01]  /*dbf0*/  ULDC.64 UR8, c[0x0][0x628] ;  /* 0x00018a0000087ab9 */ /* 0x000fe20000000a00 */
[----:B------:R-:W0:Y:S01]  /*dc00*/  S2R R12, SR_CTAID.X ;  /* 0x00000000000c7919 */ /* 0x000e220000002500 */
[----:B------:R-:W-:Y:S01]  /*dc10*/  ISETP.NE.U32.AND P1, PT, RZ, UR8, PT ;  /* 0x00000008ff007c0c */ /* 0x000fe2000bf25070 */
[----:B------:R-:W-:Y:S01]  /*dc20*/  ULDC UR11, c[0x0][0x630] ;  /* 0x00018c00000b7ab9 */ /* 0x000fe20000000800 */
[----:B------:R-:W-:Y:S01]  /*dc30*/  IMAD.MOV.U32 R2, RZ, RZ, R13 ;  /* 0x000000ffff027224 */ /* 0x000fe200078e000d */
[----:B------:R-:W1:Y:S01]  /*dc40*/  S2R R10, SR_CTAID.Y ;  /* 0x00000000000a7919 */ /* 0x000e620000002600 */
[----:B------:R-:W-:Y:S01]  /*dc50*/  ISETP.NE.AND.EX P1, PT, RZ, UR9, PT, P1 ;  /* 0x00000009ff007c0c */ /* 0x000fe2000bf25310 */
[----:B------:R-:W-:-:S12]  /*dc60*/  IMAD.MOV.U32 R3, RZ, RZ, R15 ;  /* 0x000000ffff037224 */ /* 0x000fd800078e000f */
[----:B------:R-:W-:Y:S05]  /*dc70*/  @!P1 BRA `(.L_x_276) ;  /* 0x0000000000289947 */ /* 0x000fea0003800000 */
[----:B------:R-:W-:Y:S02]  /*dc80*/  ULDC UR10, c[0x0][0x634] ;  /* 0x00018d00000a7ab9 */ /* 0x000fe40000000800 */
[----:B------:R-:W-:-:S05]  /*dc90*/  IADD3 R7, P1, R13, UR10, RZ ;  /* 0x0000000a0d077c10 */ /* 0x000fca000ff3e0ff */
[----:B------:R-:W-:-:S04]  /*dca0*/  IMAD.X R11, RZ, RZ, R15, P1 ;  /* 0x000000ffff0b7224 */ /* 0x000fc800008e060f */
[----:B------:R-:W-:-:S04]  /*dcb0*/  IMAD.WIDE.U32 R4, R11, UR8, RZ ;  /* 0x000000080b047c25 */ /* 0x000fc8000f8e00ff */
[----:B------:R-:W-:-:S04]  /*dcc0*/  IMAD.WIDE.U32 R4, P1, R7, UR9, R4 ;  /* 0x0000000907047c25 */ /* 0x000fc8000f820004 */
[----:B------:R-:W-:-:S04]  /*dcd0*/  IMAD.WIDE.U32 R6, R7, UR8, RZ ;  /* 0x0000000807067c25 */ /* 0x000fc8000f8e00ff */
[----:B------:R-:W-:Y:S01]  /*dce0*/  IMAD.X R3, RZ, RZ, RZ, P1 ;  /* 0x000000ffff037224 */ /* 0x000fe200008e06ff */
[----:B------:R-:W-:Y:S01]  /*dcf0*/  IADD3 RZ, P1, R7, R4, RZ ;  /* 0x0000000407ff7210 */ /* 0x000fe20007f3e0ff */
[----:B------:R-:W-:-:S04]  /*dd00*/  IMAD.MOV.U32 R2, RZ, RZ, R5 ;  /* 0x000000ffff027224 */ /* 0x000fc800078e0005 */
[----:B------:R-:W-:-:S08]  /*dd10*/  IMAD.WIDE.U32.X R2, R11, UR9, R2, P1 ;  /* 0x000000090b027c25 */ /* 0x000fd000088e0402 */
.L_x_276:
[--C-:B------:R-:W-:Y:S01]  /*dd20*/  SHF.R.U64 R11, R2, UR11, R3.reuse ;  /* 0x0000000b020b7c19 */ /* 0x100fe20008001203 */
[----:B------:R-:W-:Y:S01]  /*dd30*/  ULDC.64 UR8, c[0x0][0x620] ;  /* 0x0001880000087ab9 */ /* 0x000fe20000000a00 */
[----:B------:R-:W-:Y:S01]  /*dd40*/  SHF.R.U32.HI R2, RZ, UR11, R3 ;  /* 0x0000000bff027c19 */ /* 0x000fe20008011603 */
[----:B------:R-:W-:Y:S01]  /*dd50*/  IMAD.MOV.U32 R3, RZ, RZ, R15 ;  /* 0x000000ffff037224 */ /* 0x000fe200078e000f */
[----:B------:R-:W-:Y:S01]  /*dd60*/  IADD3 R5, P1, RZ, -R11, RZ ;  /* 0x8000000bff057210 */ /* 0x000fe20007f3e0ff */
[----:B------:R-:W2:Y:S01]  /*dd70*/  LDC R7, c[0x0][0x144] ;  /* 0x00005100ff077b82 */ /* 0x000ea20000000800 */
[----:B0-----:R-:W-:Y:S01]  /*dd80*/  I2FP.F32.U32 R6, R12 ;  /* 0x0000000c00067245 */ /* 0x001fe20000201000 */
[----:B------:R-:W-:Y:S01]  /*dd90*/  ULDC.64 UR14, c[0x0][0x640] ;  /* 0x00019000000e7ab9 */ /* 0x000fe20000000a00 */
[----:B------:R-:W-:Y:S01]  /*dda0*/  ULDC UR10, c[0x0][0x608] ;  /* 0x00018200000a7ab9 */ /* 0x000fe20000000800 */
[----:B------:R-:W-:Y:S01]  /*ddb0*/  IMAD.X R2, RZ, RZ, ~R2, P1 ;  /* 0x000000ffff027224 */ /* 0x000fe200008e0e02 */
[----:B------:R-:W-:-:S03]  /*ddc0*/  ISETP.NE.U32.AND P1, PT, RZ, UR14, PT ;  /* 0x0000000eff007c0c */ /* 0x000fc6000bf25070 */
[----:B------:R-:W-:Y:S01]  /*ddd0*/  IMAD R4, R2, UR8, RZ ;  /* 0x0000000802047c24 */ /* 0x000fe2000f8e02ff */
[----:B------:R-:W0:Y:S01]  /*dde0*/  LDC R15, c[0x0][0x148] ;  /* 0x00005200ff0f7b82 */ /* 0x000e220000000800 */
[----:B------:R-:W-:Y:S01]  /*ddf0*/  IMAD.MOV.U32 R2, RZ, RZ, R13 ;  /* 0x000000ffff027224 */ /* 0x000fe200078e000d */
[----:B------:R-:W-:-:S03]  /*de00*/  ISETP.NE.AND.EX P1, PT, RZ, UR15, PT, P1 ;  /* 0x0000000fff007c0c */ /* 0x000fc6000bf25310 */
[----:B------:R-:W-:Y:S01]  /*de10*/  IMAD.WIDE.U32 R2, R5, UR8, R2 ;  /* 0x0000000805027c25 */ /* 0x000fe2000f8e0002 */
[----:B------:R-:W-:-:S03]  /*de20*/  ULDC UR8, c[0x0][0x150] ;  /* 0x0000540000087ab9 */ /* 0x000fc60000000800 */
[----:B------:R-:W-:Y:S01]  /*de30*/  FMUL R6, R6, UR8 ;  /* 0x0000000806067c20 */ /* 0x000fe20008400000 */
[----:B------:R-:W-:Y:S01]  /*de40*/  IMAD R5, R5, UR9, R4 ;  /* 0x0000000905057c24 */ /* 0x000fe2000f8e0204 */
[----:B------:R-:W-:Y:S01]  /*de50*/  ULDC UR8, c[0x0][0x618] ;  /* 0x0001860000087ab9 */ /* 0x000fe20000000800 */
[----:B------:R-:W-:Y:S02]  /*de60*/  ULDC UR9, c[0x0][0x154] ;  /* 0x0000550000097ab9 */ /* 0x000fe40000000800 */
[----:B------:R-:W-:Y:S01]  /*de70*/  IMAD.IADD R3, R3, 0x1, R5 ;  /* 0x0000000103037824 */ /* 0x000fe200078e0205 */
[----:B------:R-:W3:Y:S04]  /*de80*/  F2I.U32.TRUNC.NTZ R6, R6 ;  /* 0x0000000600067305 */ /* 0x000ee8000020f000 */
[----:B------:R-:W-:-:S02]  /*de90*/  SHF.R.U64 R13, R2, UR8, R3 ;  /* 0x00000008020d7c19 */ /* 0x000fc40008001203 */
[----:B-1----:R-:W-:-:S05]  /*dea0*/  I2FP.F32.U32 R2, R10 ;  /* 0x0000000a00027245 */ /* 0x002fca0000201000 */
[----:B------:R-:W-:Y:S01]  /*deb0*/  FMUL R4, R2, UR9 ;  /* 0x0000000902047c20 */ /* 0x000fe20008400000 */
[----:B------:R-:W-:Y:S01]  /*dec0*/  SHF.R.U32.HI R2, RZ, UR8, R3 ;  /* 0x00000008ff027c19 */ /* 0x000fe20008011603 */
[----:B------:R-:W-:Y:S02]  /*ded0*/  ULDC UR8, c[0x0][0x658] ;  /* 0x0001960000087ab9 */ /* 0x000fe40000000800 */
[----:B------:R1:W4:Y:S01]  /*dee0*/  F2I.U32.TRUNC.NTZ R18, R4 ;  /* 0x0000000400127305 */ /* 0x000322000020f000 */
[----:B------:R-:W-:Y:S01]  /*def0*/  SHF.R.U64 R16, R13, UR10, R2 ;  /* 0x0000000a0d107c19 */ /* 0x000fe20008001202 */
[----:B---3--:R-:W-:Y:S01]  /*df00*/  IMAD.MOV R6, RZ, RZ, -R6 ;  /* 0x000000ffff067224 */ /* 0x008fe200078e0a06 */
[----:B------:R-:W-:-:S03]  /*df10*/  SHF.R.U32.HI R3, RZ, UR10, R2 ;  /* 0x0000000aff037c19 */ /* 0x000fc60008011602 */
[----:B--2---:R-:W-:Y:S01]  /*df20*/  IMAD R19, R7, R6, R12 ;  /* 0x0000000607137224 */ /* 0x004fe200078e020c */
[--C-:B------:R-:W-:Y:S02]  /*df30*/  SHF.R.U64 R14, R16, UR8, R3.reuse ;  /* 0x00000008100e7c19 */ /* 0x100fe40008001203 */
[----:B------:R-:W-:-:S03]  /*df40*/  SHF.R.U32.HI R3, RZ, UR8, R3 ;  /* 0x00000008ff037c19 */ /* 0x000fc60008011603 */
[----:B------:R-:W-:Y:S01]  /*df50*/  IMAD.MOV.U32 R2, RZ, RZ, R14 ;  /* 0x000000ffff027224 */ /* 0x000fe200078e000e */
[----:B-1--4-:R-:W-:Y:S06]  /*df60*/  @!P1 BRA `(.L_x_277) ;  /* 0x0000000000289947 */ /* 0x012fec0003800000 */
        /* <DEDUP_REMOVED lines=10> */
.L_x_277:
[----:B------:R-:W-:Y:S01]  /*e010*/  ULDC UR8, c[0x0][0x648] ;  /* 0x0001920000087ab9 */ /* 0x000fe20000000800 */
[----:B------:R-:W-:Y:S01]  /*e020*/  IMAD.MOV R18, RZ, RZ, -R18 ;  /* 0x000000ffff127224 */ /* 0x000fe200078e0a12 */
[----:B------:R-:W-:Y:S01]  /*e030*/  SHF.R.U64 R3, R2, UR8, R3 ;  /* 0x0000000802037c19 */ /* 0x000fe20008001203 */
[----:B------:R-:W-:Y:S01]  /*e040*/  ULDC UR8, c[0x0][0x638] ;  /* 0x00018e0000087ab9 */ /* 0x000fe20000000800 */
[----:B------:R-:W-:Y:S01]  /*e050*/  LOP3.LUT R2, R16, UR6, RZ, 0xc0, !PT ;  /* 0x0000000610027c12 */ /* 0x000fe2000f8ec0ff */
[----:B0-----:R-:W-:Y:S01]  /*e060*/  @P4 IMAD R19, R15, R18, R10 ;  /* 0x000000120f134224 */ /* 0x001fe200078e020a */
[----:B------:R-:W-:Y:S01]  /*e070*/  LOP3.LUT R13, R13, UR4, RZ, 0xc0, !PT ;  /* 0x000000040d0d7c12 */ /* 0x000fe2000f8ec0ff */
[----:B------:R-:W-:Y:S01]  /*e080*/  IMAD.MOV R5, RZ, RZ, -R3 ;  /* 0x000000ffff057224 */ /* 0x000fe200078e0a03 */
[----:B------:R-:W-:Y:S01]  /*e090*/  ULDC UR9, c[0x0][0x610] ;  /* 0x0001840000097ab9 */ /* 0x000fe20000000800 */
[----:B------:R-:W-:Y:S02]  /*e0a0*/  IMAD R2, R3, UR5, R2 ;  /* 0x0000000503027c24 */ /* 0x000fe4000f8e0202 */
[----:B------:R-:W-:Y:S01]  /*e0b0*/  IMAD R14, R5, UR8, R14 ;  /* 0x00000008050e7c24 */ /* 0x000fe2000f8e020e */
[----:B------:R-:W-:Y:S01]  /*e0c0*/  ULDC UR8, c[0x0][0x600] ;  /* 0x0001800000087ab9 */ /* 0x000fe20000000800 */
[----:B------:R-:W-:-:S02]  /*e0d0*/  IMAD R5, R2, UR9, R19 ;  /* 0x0000000902057c24 */ /* 0x000fc4000f8e0213 */
[----:B------:R-:W-:Y:S02]  /*e0e0*/  IMAD R14, R14, UR8, R13 ;  /* 0x000000080e0e7c24 */ /* 0x000fe4000f8e020d */
[----:B------:R-:W-:-:S03]  /*e0f0*/  IMAD.MOV.U32 R2, RZ, RZ, 0x1 ;  /* 0x00000001ff027424 */ /* 0x000fc600078e00ff */
[----:B------:R-:W-:Y:S02]  /*e100*/  SEL R6, R14, R5, !P4 ;  /* 0x000000050e067207 */ /* 0x000fe40006000000 */
[----:B------:R-:W-:-:S07]  /*e110*/  SEL R5, R5, R14, !P4 ;  /* 0x0000000e05057207 */ /* 0x000fce0006000000 */
.L_x_275:
[----:B------:R-:W-:Y:S05]  /*e120*/  BSYNC B1 ;  /* 0x0000000000017941 */ /* 0x000fea0003800000 */
.L_x_274:
[----:B------:R-:W-:-:S13]  /*e130*/  LOP3.LUT P1, RZ, R2, 0xff, RZ, 0xc0, !PT ;  /* 0x000000ff02ff7812 */ /* 0x000fda000782c0ff */
[----:B------:R-:W-:Y:S05]  /*e140*/  @P1 BRA `(.L_x_278) ;  /* 0xfffffff400301947 */ /* 0x000fea000383ffff */
[----:B------:R-:W-:Y:S05]  /*e150*/  BSYNC B0 ;  /* 0x0000000000007941 */ /* 0x000fea0003800000 */
.L_x_266:
[----:B------:R-:W-:-:S03]  /*e160*/  UMOV UR8, 0xffffffff ;  /* 0xffffffff00087882 */ /* 0x000fc60000000000 */
[----:B------:R-:W-:Y:S05]  /*e170*/  BRA.DIV UR8, `(.L_x_279) ;  /* 0x0000000608d47947 */ /* 0x000fea000b800000 */
[----:B------:R-:W-:-:S13]  /*e180*/  ELECT P0, URZ, PT ;  /* 0x00000000003f782f */ /* 0x000fda0003800000 */
.L_x_298:
[----:B------:R-:W-:Y:S04]  /*e190*/  BSSY B0, `(.L_x_280) ;  /* 0x0000059000007945 */ /* 0x000fe80003800000 */
[----:B------:R-:W-:Y:S05]  /*e1a0*/  @!P0 BRA `(.L_x_281) ;  /* 0x00000004005c8947 */ /* 0x000fea0003800000 */
[----:B------:R-:W-:-:S04]  /*e1b0*/  ULOP3.LUT UR8, UR7, 0x2, URZ, 0xfc, !UPT ;  /* 0x0000000207087892 */ /* 0x000fc8000f8efc3f */
[----:B------:R-:W-:-:S06]  /*e1c0*/  UISETP.NE.AND UP0, UPT, UR8, 0x3, UPT ;  /* 0x000000030800788c */ /* 0x000fcc000bf05270 */
[----:B------:R-:W-:-:S13]  /*e1d0*/  PLOP3.LUT P0, PT, PT, PT, UP0, 0x80, 0x0 ;  /* 0x000000000000781c */ /* 0x000fda0003f0f008 */
[----:B------:R-:W-:Y:S05]  /*e1e0*/  @!P0 BRA `(.L_x_282) ;  /* 0x0000000000048947 */ /* 0x000fea0003800000 */
[----:B------:R-:W-:Y:S01]  /*e1f0*/  BPT.TRAP 0x1 ;  /* 0x000000040000795c */ /* 0x000fe20000300000 */
.L_x_282:
[----:B------:R-:W0:Y:S01]  /*e200*/  S2R R3, SR_CgaCtaId ;  /* 0x0000000000037919 */ /* 0x000e220000008800 */
[----:B------:R-:W-:-:S04]  /*e210*/  MOV R2, 0x400 ;  /* 0x0000040000027802 */ /* 0x000fc80000000f00 */
[----:B0-----:R-:W-:Y:S02]  /*e220*/  LEA R3, R3, R2, 0x18 ;  /* 0x0000000203037211 */ /* 0x001fe400078ec0ff */
[----:B------:R-:W-:-:S03]  /*e230*/  SHF.L.U32 R2, R0, 0x1f, RZ ;  /* 0x0000001f00027819 */ /* 0x000fc600000006ff */
[----:B------:R-:W-:-:S04]  /*e240*/  VIADD R3, R3, 0x48 ;  /* 0x0000004803037836 */ /* 0x000fc80000000000 */
[C---:B------:R-:W-:Y:S02]  /*e250*/  IMAD R7, R8.reuse, 0x8, R3 ;  /* 0x0000000808077824 */ /* 0x040fe400078e0203 */
[----:B------:R-:W-:Y:S02]  /*e260*/  VIADD R8, R8, 0x1 ;  /* 0x0000000108087836 */ /* 0x000fe40000000000 */
[----:B------:R-:W0:Y:S03]  /*e270*/  SYNCS.PHASECHK.TRANS64.TRYWAIT P0, [R7+URZ], R2 ;  /* 0x00000002070075a7 */ /* 0x000e26000800017f */
[----:B------:R-:W-:-:S04]  /*e280*/  ISETP.NE.AND P1, PT, R8, 0x9, PT ;  /* 0x000000090800780c */ /* 0x000fc80003f25270 */
[----:B------:R-:W-:Y:S02]  /*e290*/  SEL R5, RZ, 0x1, P1 ;  /* 0x00000001ff057807 */ /* 0x000fe40000800000 */
[----:B------:R-:W-:Y:S02]  /*e2a0*/  SEL R8, R8, RZ, P1 ;  /* 0x000000ff08087207 */ /* 0x000fe40000800000 */
[----:B------:R-:W-:-:S03]  /*e2b0*/  LOP3.LUT R5, R0, R5, RZ, 0x3c, !PT ;  /* 0x0000000500057212 */ /* 0x000fc600078e3cff */
[----:B------:R-:W-:Y:S01]  /*e2c0*/  IMAD R9, R8, 0x8, R3 ;  /* 0x0000000808097824 */ /* 0x000fe200078e0203 */
[----:B------:R-:W-:Y:S01]  /*e2d0*/  SHF.L.U32 R4, R5, 0x1f, RZ ;  /* 0x0000001f05047819 */ /* 0x000fe200000006ff */
[----:B0-----:R-:W-:Y:S06]  /*e2e0*/  @!P0 BRA `(.L_x_283) ;  /* 0x00000004009c8947 */ /* 0x001fec0003800000 */
.L_x_299:
[----:B------:R-:W1:Y:S01]  /*e2f0*/  SYNCS.PHASECHK.TRANS64.TRYWAIT P0, [R9+URZ], R4 ;  /* 0x00000004090075a7 */ /* 0x000e62000800017f */
[----:B------:R-:W-:-:S05]  /*e300*/  VIADD R0, R8, 0x1 ;  /* 0x0000000108007836 */ /* 0x000fca0000000000 */
[----:B------:R-:W-:-:S04]  /*e310*/  ISETP.NE.AND P1, PT, R0, 0x9, PT ;  /* 0x000000090000780c */ /* 0x000fc80003f25270 */
[----:B0-----:R-:W-:Y:S02]  /*e320*/  SEL R2, RZ, 0x1, P1 ;  /* 0x00000001ff027807 */ /* 0x001fe40000800000 */
[----:B------:R-:W-:Y:S02]  /*e330*/  SEL R0, R0, RZ, P1 ;  /* 0x000000ff00007207 */ /* 0x000fe40000800000 */
[----:B------:R-:W-:-:S03]  /*e340*/  LOP3.LUT R7, R5, R2, RZ, 0x3c, !PT ;  /* 0x0000000205077212 */ /* 0x000fc600078e3cff */
[----:B------:R-:W-:Y:S01]  /*e350*/  IMAD R6, R0, 0x8, R3 ;  /* 0x0000000800067824 */ /* 0x000fe200078e0203 */
[----:B------:R-:W-:Y:S01]  /*e360*/  SHF.L.U32 R5, R7, 0x1f, RZ ;  /* 0x0000001f07057819 */ /* 0x000fe200000006ff */
[----:B-1----:R-:W-:Y:S06]  /*e370*/  @!P0 BRA `(.L_x_284) ;  /* 0x00000004008c8947 */ /* 0x002fec0003800000 */
.L_x_300:
[----:B------:R-:W1:Y:S01]  /*e380*/  SYNCS.PHASECHK.TRANS64.TRYWAIT P0, [R6+URZ], R5 ;  /* 0x00000005060075a7 */ /* 0x000e62000800017f */
[----:B------:R-:W-:-:S05]  /*e390*/  VIADD R0, R0, 0x1 ;  /* 0x0000000100007836 */ /* 0x000fca0000000000 */
[----:B------:R-:W-:-:S04]  /*e3a0*/  ISETP.NE.AND P1, PT, R0, 0x9, PT ;  /* 0x000000090000780c */ /* 0x000fc80003f25270 */
[----:B------:R-:W-:Y:S02]  /*e3b0*/  SEL R2, RZ, 0x1, P1 ;  /* 0x00000001ff027807 */ /* 0x000fe40000800000 */
[----:B------:R-:W-:Y:S02]  /*e3c0*/  SEL R0, R0, RZ, P1 ;  /* 0x000000ff00007207 */ /* 0x000fe40000800000 */
[----:B------:R-:W-:-:S03]  /*e3d0*/  LOP3.LUT R7, R7, R2, RZ, 0x3c, !PT ;  /* 0x0000000207077212 */ /* 0x000fc600078e3cff */
[----:B0-----:R-:W-:Y:S01]  /*e3e0*/  IMAD R9, R0, 0x8, R3 ;  /* 0x0000000800097824 */ /* 0x001fe200078e0203 */
[----:B------:R-:W-:Y:S01]  /*e3f0*/  SHF.L.U32 R4, R7, 0x1f, RZ ;  /* 0x0000001f07047819 */ /* 0x000fe200000006ff */
[----:B-1----:R-:W-:Y:S06]  /*e400*/  @!P0 BRA `(.L_x_285) ;  /* 0x00000004007c8947 */ /* 0x002fec0003800000 */
.L_x_301:
        /* <DEDUP_REMOVED lines=9> */
.L_x_302:
        /* <DEDUP_REMOVED lines=9> */
.L_x_303:
        /* <DEDUP_REMOVED lines=9> */
.L_x_304:
        /* <DEDUP_REMOVED lines=9> */
.L_x_305:
[----:B------:R-:W1:Y:S01]  /*e650*/  SYNCS.PHASECHK.TRANS64.TRYWAIT P0, [R9+URZ], R4 ;  /* 0x00000004090075a7 */ /* 0x000e62000800017f */
[----:B------:R-:W-:-:S05]  /*e660*/  VIADD R0, R0, 0x1 ;  /* 0x0000000100007836 */ /* 0x000fca0000000000 */
[----:B------:R-:W-:-:S04]  /*e670*/  ISETP.NE.AND P1, PT, R0, 0x9, PT ;  /* 0x000000090000780c */ /* 0x000fc80003f25270 */
[----:B------:R-:W-:Y:S02]  /*e680*/  SEL R2, RZ, 0x1, P1 ;  /* 0x00000001ff027807 */ /* 0x000fe40000800000 */
[----:B------:R-:W-:Y:S02]  /*e690*/  SEL R0, R0, RZ, P1 ;  /* 0x000000ff00007207 */ /* 0x000fe40000800000 */
[----:B------:R-:W-:Y:S01]  /*e6a0*/  LOP3.LUT R2, R7, R2, RZ, 0x3c, !PT ;  /* 0x0000000207027212 */ /* 0x000fe200078e3cff */
[----:B-1----:R-:W-:Y:S06]  /*e6b0*/  @!P0 BRA `(.L_x_290) ;  /* 0x0000000400348947 */ /* 0x002fec0003800000 */
.L_x_306:
[----:B------:R-:W-:Y:S01]  /*e6c0*/  IMAD R3, R0, 0x8, R3 ;  /* 0x0000000800037824 */ /* 0x000fe200078e0203 */
[----:B------:R-:W-:-:S07]  /*e6d0*/  SHF.L.U32 R0, R2, 0x1f, RZ ;  /* 0x0000001f02007819 */ /* 0x000fce00000006ff */
.L_x_291:
[----:B--2---:R2:W3:Y:S02]  /*e6e0*/  SYNCS.PHASECHK.TRANS64.TRYWAIT P0, [R3+URZ], R0 ;  /* 0x00000000030075a7 */ /* 0x0044e4000800017f */
[----:B---3--:R-:W-:Y:S05]  /*e6f0*/  @!P0 NANOSLEEP.SYNCS 0x989680 ;  /* 0x009896800000895d */ /* 0x008fea0003900000 */
[----:B------:R-:W3:Y:S02]  /*e700*/  @!P0 SYNCS.PHASECHK.TRANS64 P0, [R3+URZ], R0 ;  /* 0x00000000030085a7 */ /* 0x000ee4000800007f */
[----:B---3--:R-:W-:Y:S05]  /*e710*/  @!P0 BRA `(.L_x_291) ;  /* 0xfffffffc00f08947 */ /* 0x008fea000383ffff */
.L_x_281:
[----:B------:R-:W-:Y:S05]  /*e720*/  BSYNC B0 ;  /* 0x0000000000007941 */ /* 0x000fea0003800000 */
.L_x_280:
[----:B------:R-:W-:Y:S05]  /*e730*/  EXIT ;  /* 0x000000000000794d */ /* 0x000fea0003800000 */
.L_x_18:
[----:B-1----:R-:W-:-:S04]  /*e740*/  IMAD.U32 R3, RZ, RZ, UR12 ;  /* 0x0000000cff037e24 */ /* 0x002fc8000f8e00ff */
[----:B------:R1:W2:Y:S03]  /*e750*/  SYNCS.PHASECHK.TRANS64.TRYWAIT P0, [R3+URZ], R0 ;  /* 0x00000000030075a7 */ /* 0x0002a6000800017f */
[----:B--2---:R-:W-:Y:S05]  /*e760*/  @!P0 NANOSLEEP.SYNCS 0x989680 ;  /* 0x009896800000895d */ /* 0x004fea0003900000 */
[----:B------:R-:W2:Y:S02]  /*e770*/  @!P0 SYNCS.PHASECHK.TRANS64 P0, [R3+URZ], R0 ;  /* 0x00000000030085a7 */ /* 0x000ea4000800007f */
[----:B--2---:R-:W-:Y:S05]  /*e780*/  @!P0 BRA `(.L_x_18) ;  /* 0xfffffffc00ec8947 */ /* 0x004fea000383ffff */
[----:B------:R-:W-:Y:S05]  /*e790*/  BRA `(.L_x_17) ;  /* 0xffffff3000b07947 */ /* 0x000fea000383ffff */
.L_x_24:
[----:B-1----:R-:W-:-:S04]  /*e7a0*/  IMAD.U32 R227, RZ, RZ, UR14 ;  /* 0x0000000effe37e24 */ /* 0x002fc8000f8e00ff */
[----:B------:R1:W2:Y:S03]  /*e7b0*/  SYNCS.PHASECHK.TRANS64.TRYWAIT P0, [R227+URZ], R226 ;  /* 0x000000e2e30075a7 */ /* 0x0002a6000800017f */
[----:B--2---:R-:W-:Y:S05]  /*e7c0*/  @!P0 NANOSLEEP.SYNCS 0x989680 ;  /* 0x009896800000895d */ /* 0x004fea0003900000 */
[----:B------:R-:W2:Y:S02]  /*e7d0*/  @!P0 SYNCS.PHASECHK.TRANS64 P0, [R227+URZ], R226 ;  /* 0x000000e2e30085a7 */ /* 0x000ea4000800007f */
[----:B--2---:R-:W-:Y:S05]  /*e7e0*/  @!P0 BRA `(.L_x_24) ;  /* 0xfffffffc00ec8947 */ /* 0x004fea000383ffff */
[----:B------:R-:W-:Y:S05]  /*e7f0*/  BRA `(.L_x_23) ;  /* 0xffffff4400b47947 */ /* 0x000fea000383ffff */
.L_x_267:
[----:B------:R-:W-:Y:S01]  /*e800*/  BSSY B1, `(.L_x_292) ;  /* 0x0000006000017945 */ /* 0x000fe20003800000 */
[----:B------:R-:W-:-:S07]  /*e810*/  IMAD.MOV.U32 R2, RZ, RZ, -0x1 ;  /* 0xffffffffff027424 */ /* 0x000fce00078e00ff */
[----:B------:R-:W-:Y:S05]  /*e820*/  WARPSYNC.COLLECTIVE R2, `(.L_x_293) ;  /* 0x00000000020c7348 */ /* 0x000fea0003c00000 */
[----:B------:R-:W-:Y:S02]  /*e830*/  ELECT P1, UR62, PT ;  /* 0x00000000003e782f */ /* 0x000fe40003820000 */
[----:B------:R-:W-:Y:S01]  /*e840*/  MOV R2, UR62 ;  /* 0x0000003e00027c02 */ /* 0x000fe20008000f00 */
[----:B------:R-:W-:Y:S10]  /*e850*/  ENDCOLLECTIVE ;  /* 0x000000000000791b */ /* 0x000ff40003800000 */
.L_x_293:
[----:B------:R-:W-:Y:S05]  /*e860*/  BSYNC B1 ;  /* 0x0000000000017941 */ /* 0x000fea0003800000 */
.L_x_292:
[----:B------:R-:W-:Y:S05]  /*e870*/  BRA `(.L_x_294) ;  /* 0xffffffec00707947 */ /* 0x000fea000383ffff */
.L_x_270:
[----:B-1----:R1:W2:Y:S02]  /*e880*/  SYNCS.PHASECHK.TRANS64.TRYWAIT P1, [R13+URZ+0x48], R4 ;  /* 0x000048040d0075a7 */ /* 0x0022a4000802017f */
[----:B--2---:R-:W-:Y:S05]  /*e890*/  @!P1 NANOSLEEP.SYNCS 0x989680 ;  /* 0x009896800000995d */ /* 0x004fea0003900000 */
[----:B------:R-:W2:Y:S02]  /*e8a0*/  @!P1 SYNCS.PHASECHK.TRANS64 P1, [R13+URZ+0x48], R4 ;  /* 0x000048040d0095a7 */ /* 0x000ea4000802007f */
[----:B--2---:R-:W-:Y:S05]  /*e8b0*/  @!P1 BRA `(.L_x_270) ;  /* 0xfffffffc00f09947 */ /* 0x004fea000383ffff */
[----:B------:R-:W-:Y:S05]  /*e8c0*/  BRA `(.L_x_295) ;  /* 0xffffffec00a47947 */ /* 0x000fea000383ffff */
.L_x_279:
[----:B------:R-:W-:Y:S01]  /*e8d0*/  BSSY B0, `(.L_x_296) ;  /* 0x0000006000007945 */ /* 0x000fe20003800000 */
[----:B------:R-:W-:-:S07]  /*e8e0*/  IMAD.MOV.U32 R2, RZ, RZ, -0x1 ;  /* 0xffffffffff027424 */ /* 0x000fce00078e00ff */
[----:B------:R-:W-:Y:S05]  /*e8f0*/  WARPSYNC.COLLECTIVE R2, `(.L_x_297) ;  /* 0x00000000020c7348 */ /* 0x000fea0003c00000 */
[----:B------:R-:W-:Y:S02]  /*e900*/  ELECT P1, UR62, PT ;  /* 0x00000000003e782f */ /* 0x000fe40003820000 */
[----:B------:R-:W-:Y:S01]  /*e910*/  MOV R2, UR62 ;  /* 0x0000003e00027c02 */ /* 0x000fe20008000f00 */
[----:B------:R-:W-:Y:S10]  /*e920*/  ENDCOLLECTIVE ;  /* 0x000000000000791b */ /* 0x000ff40003800000 */
.L_x_297:
[----:B------:R-:W-:Y:S05]  /*e930*/  BSYNC B0 ;  /* 0x0000000000007941 */ /* 0x000fea0003800000 */
.L_x_296:
[----:B------:R-:W-:Y:S01]  /*e940*/  PLOP3.LUT P0, PT, P1, PT, PT, 0x80, 0x0 ;  /* 0x000000000000781c */ /* 0x000fe20000f0f070 */
[----:B------:R-:W-:-:S12]  /*e950*/  BRA `(.L_x_298) ;  /* 0xfffffff8000c7947 */ /* 0x000fd8000383ffff */
.L_x_283:
[----:B0-----:R0:W1:Y:S02]  /*e960*/  SYNCS.PHASECHK.TRANS64.TRYWAIT P0, [R7+URZ], R2 ;  /* 0x00000002070075a7 */ /* 0x001064000800017f */
[----:B-1----:R-:W-:Y:S05]  /*e970*/  @!P0 NANOSLEEP.SYNCS 0x989680 ;  /* 0x009896800000895d */ /* 0x002fea0003900000 */
[----:B------:R-:W1:Y:S02]  /*e980*/  @!P0 SYNCS.PHASECHK.TRANS64 P0, [R7+URZ], R2 ;  /* 0x00000002070085a7 */ /* 0x000e64000800007f */
[----:B-1----:R-:W-:Y:S05]  /*e990*/  @!P0 BRA `(.L_x_283) ;  /* 0xfffffffc00f08947 */ /* 0x002fea000383ffff */
[----:B------:R-:W-:Y:S05]  /*e9a0*/  BRA `(.L_x_299) ;  /* 0xfffffff800507947 */ /* 0x000fea000383ffff */
.L_x_284:
[----:B0-----:R0:W1:Y:S02]  /*e9b0*/  SYNCS.PHASECHK.TRANS64.TRYWAIT P0, [R9+URZ], R4 ;  /* 0x00000004090075a7 */ /* 0x001064000800017f */
[----:B-1----:R-:W-:Y:S05]  /*e9c0*/  @!P0 NANOSLEEP.SYNCS 0x989680 ;  /* 0x009896800000895d */ /* 0x002fea0003900000 */
[----:B------:R-:W1:Y:S02]  /*e9d0*/  @!P0 SYNCS.PHASECHK.TRANS64 P0, [R9+URZ], R4 ;  /* 0x00000004090085a7 */ /* 0x000e64000800007f */
[----:B-1----:R-:W-:Y:S05]  /*e9e0*/  @!P0 BRA `(.L_x_284) ;  /* 0xfffffffc00f08947 */ /* 0x002fea000383ffff */
[----:B------:R-:W-:Y:S05]  /*e9f0*/  BRA `(.L_x_300) ;  /* 0xfffffff800607947 */ /* 0x000fea000383ffff */
.L_x_285:
[----:B0-----:R0:W1:Y:S02]  /*ea00*/  SYNCS.PHASECHK.TRANS64.TRYWAIT P0, [R6+URZ], R5 ;  /* 0x00000005060075a7 */ /* 0x001064000800017f */
[----:B-1----:R-:W-:Y:S05]  /*ea10*/  @!P0 NANOSLEEP.SYNCS 0x989680 ;  /* 0x009896800000895d */ /* 0x002fea0003900000 */
[----:B------:R-:W1:Y:S02]  /*ea20*/  @!P0 SYNCS.PHASECHK.TRANS64 P0, [R6+URZ], R5 ;  /* 0x00000005060085a7 */ /* 0x000e64000800007f */
[----:B-1----:R-:W-:Y:S05]  /*ea30*/  @!P0 BRA `(.L_x_285) ;  /* 0xfffffffc00f08947 */ /* 0x002fea000383ffff */
[----:B------:R-:W-:Y:S05]  /*ea40*/  BRA `(.L_x_301) ;  /* 0xfffffff800707947 */ /* 0x000fea000383ffff */
.L_x_286:
[----:B0-----:R0:W1:Y:S02]  /*ea50*/  SYNCS.PHASECHK.TRANS64.TRYWAIT P0, [R9+URZ], R4 ;  /* 0x00000004090075a7 */ /* 0x001064000800017f */
[----:B-1----:R-:W-:Y:S05]  /*ea60*/  @!P0 NANOSLEEP.SYNCS 0x989680 ;  /* 0x009896800000895d */ /* 0x002fea0003900000 */
[----:B------:R-:W1:Y:S02]  /*ea70*/  @!P0 SYNCS.PHASECHK.TRANS64 P0, [R9+URZ], R4 ;  /* 0x00000004090085a7 */ /* 0x000e64000800007f */
[----:B-1----:R-:W-:Y:S05]  /*ea80*/  @!P0 BRA `(.L_x_286) ;  /* 0xfffffffc00f08947 */ /* 0x002fea000383ffff */
[----:B------:R-:W-:Y:S05]  /*ea90*/  BRA `(.L_x_302) ;  /* 0xfffffff800807947 */ /* 0x000fea000383ffff */
.L_x_287:
[----:B0-----:R0:W1:Y:S02]  /*eaa0*/  SYNCS.PHASECHK.TRANS64.TRYWAIT P0, [R6+URZ], R5 ;  /* 0x00000005060075a7 */ /* 0x001064000800017f */
[----:B-1----:R-:W-:Y:S05]  /*eab0*/  @!P0 NANOSLEEP.SYNCS 0x989680 ;  /* 0x009896800000895d */ /* 0x002fea0003900000 */
[----:B------:R-:W1:Y:S02]  /*eac0*/  @!P0 SYNCS.PHASECHK.TRANS64 P0, [R6+URZ], R5 ;  /* 0x00000005060085a7 */ /* 0x000e64000800007f */
[----:B-1----:R-:W-:Y:S05]  /*ead0*/  @!P0 BRA `(.L_x_287) ;  /* 0xfffffffc00f08947 */ /* 0x002fea000383ffff */
[----:B------:R-:W-:Y:S05]  /*eae0*/  BRA `(.L_x_303) ;  /* 0xfffffff800907947 */ /* 0x000fea000383ffff */
.L_x_288:
[----:B0-----:R0:W1:Y:S02]  /*eaf0*/  SYNCS.PHASECHK.TRANS64.TRYWAIT P0, [R9+URZ], R4 ;  /* 0x00000004090075a7 */ /* 0x001064000800017f */
[----:B-1----:R-:W-:Y:S05]  /*eb00*/  @!P0 NANOSLEEP.SYNCS 0x989680 ;  /* 0x009896800000895d */ /* 0x002fea0003900000 */
[----:B------:R-:W1:Y:S02]  /*eb10*/  @!P0 SYNCS.PHASECHK.TRANS64 P0, [R9+URZ], R4 ;  /* 0x00000004090085a7 */ /* 0x000e64000800007f */
[----:B-1----:R-:W-:Y:S05]  /*eb20*/  @!P0 BRA `(.L_x_288) ;  /* 0xfffffffc00f08947 */ /* 0x002fea000383ffff */
[----:B------:R-:W-:Y:S05]  /*eb30*/  BRA `(.L_x_304) ;  /* 0xfffffff800a07947 */ /* 0x000fea000383ffff */
.L_x_289:
[----:B0-----:R0:W1:Y:S02]  /*eb40*/  SYNCS.PHASECHK.TRANS64.TRYWAIT P0, [R6+URZ], R5 ;  /* 0x00000005060075a7 */ /* 0x001064000800017f */
[----:B-1----:R-:W-:Y:S05]  /*eb50*/  @!P0 NANOSLEEP.SYNCS 0x989680 ;  /* 0x009896800000895d */ /* 0x002fea0003900000 */
[----:B------:R-:W1:Y:S02]  /*eb60*/  @!P0 SYNCS.PHASECHK.TRANS64 P0, [R6+URZ], R5 ;  /* 0x00000005060085a7 */ /* 0x000e64000800007f */
[----:B-1----:R-:W-:Y:S05]  /*eb70*/  @!P0 BRA `(.L_x_289) ;  /* 0xfffffffc00f08947 */ /* 0x002fea000383ffff */
[----:B------:R-:W-:Y:S05]  /*eb80*/  BRA `(.L_x_305) ;  /* 0xfffffff800b07947 */ /* 0x000fea000383ffff */
.L_x_290:
[----:B-1----:R1:W2:Y:S02]  /*eb90*/  SYNCS.PHASECHK.TRANS64.TRYWAIT P0, [R9+URZ], R4 ;  /* 0x00000004090075a7 */ /* 0x0022a4000800017f */
[----:B--2---:R-:W-:Y:S05]  /*eba0*/  @!P0 NANOSLEEP.SYNCS 0x989680 ;  /* 0x009896800000895d */ /* 0x004fea0003900000 */
[----:B------:R-:W2:Y:S02]  /*ebb0*/  @!P0 SYNCS.PHASECHK.TRANS64 P0, [R9+URZ], R4 ;  /* 0x00000004090085a7 */ /* 0x000ea4000800007f */
[----:B--2---:R-:W-:Y:S05]  /*ebc0*/  @!P0 BRA `(.L_x_290) ;  /* 0xfffffffc00f08947 */ /* 0x004fea000383ffff */
[----:B------:R-:W-:Y:S05]  /*ebd0*/  BRA `(.L_x_306) ;  /* 0xfffffff800b87947 */ /* 0x000fea000383ffff */
.L_x_307:
[----:B------:R-:W-:-:S00]  /*ebe0*/  BRA `(.L_x_307) ;  /* 0xfffffffc00fc7947 */ /* 0x000fc0000383ffff */
[----:B------:R-:W-:-:S00]  /*ebf0*/  NOP ;  /* 0x0000000000007918 */ /* 0x000fc00000000000 */
        /* <DEDUP_REMOVED lines=8> */
.L_x_308:


//--------------------- .nv.shared._ZN7cutlass13device_kernelINS_4gemm6kernel13GemmUniversalIN4cute5tupleIJiiiiEEENS1_10collective13CollectiveMmaINS1_37MainloopSm90TmaGmmaWarpSpecializedFP8ILi9ENS5_IJNS4_1CILi1EEESB_SB_EEENS1_35KernelTmaWarpSpecializedCooperativeEEENS5_IJNSA_ILi256EEENSA_ILi112EEENSA_ILi64EEEEEENS_12float_e4m3_tENS5_IJlSB_lEEESJ_SK_NS4_8TiledMMAINS4_8MMA_AtomIJNS4_4SM904GMMA30MMA_64x16x32_F32E4M3E4M3_SS_TNILNSO_7ScaleInE1ELSQ_1EEEEEENS4_6LayoutINS5_IJNSA_ILi2EEESB_SB_EEENS5_IJSB_NSA_ILi0EEESW_EEEEENS5_IJNS4_10UnderscoreESZ_SZ_EEEEENS4_13SM90_TMA_LOADENS4_14ComposedLayoutINS4_7SwizzleILi2ELi4ELi3EEENS4_18smem_ptr_flag_bitsILi8EEENST_INS5_IJNSA_ILi8EEESH_EEENS5_IJSH_SB_EEEEEEEvNS4_8identityES12_S1C_vS1D_EENS_8epilogue10collective6detail29Sm90TmaWarpSpecializedAdapterINS1G_15DefaultEpilogueISJ_SK_SK_NS1F_6thread17LinearCombinationISJ_Li1EffLNS1K_9ScaleType4KindE0ELNS_15FloatRoundStyleE2ESJ_EENS1_15EpilogueDefaultEEEEEvvEEEEvNT_6ParamsE --------------------------
	.section	.nv.shared._ZN7cutlass13device_kernelINS_4gemm6kernel13GemmUniversalIN4cute5tupleIJiiiiEEENS1_10collective13CollectiveMmaINS1_37MainloopSm90TmaGmmaWarpSpecializedFP8ILi9ENS5_IJNS4_1CILi1EEESB_SB_EEENS1_35KernelTmaWarpSpecializedCooperativeEEENS5_IJNSA_ILi256EEENSA_ILi112EEENSA_ILi64EEEEEENS_12float_e4m3_tENS5_IJlSB_lEEESJ_SK_NS4_8TiledMMAINS4_8MMA_AtomIJNS4_4SM904GMMA30MMA_64x16x32_F32E4M3E4M3_SS_TNILNSO_7ScaleInE1ELSQ_1EEEEEENS4_6LayoutINS5_IJNSA_ILi2EEESB_SB_EEENS5_IJSB_NSA_ILi0EEESW_EEEEENS5_IJNS4_10UnderscoreESZ_SZ_EEEEENS4_13SM90_TMA_LOADENS4_14ComposedLayoutINS4_7SwizzleILi2ELi4ELi3EEENS4_18smem_ptr_flag_bitsILi8EEENST_INS5_IJNSA_ILi8EEESH_EEENS5_IJSH_SB_EEEEEEEvNS4_8identityES12_S1C_vS1D_EENS_8epilogue10collective6detail29Sm90TmaWarpSpecializedAdapterINS1G_15DefaultEpilogueISJ_SK_SK_NS1F_6thread17LinearCombinationISJ_Li1EffLNS1K_9ScaleType4KindE0ELNS_15FloatRoundStyleE2ESJ_EENS1_15EpilogueDefaultEEEEEvvEEEEvNT_6ParamsE,"aw",@nobits
	.sectionflags	@""
	.align	16
	.zero		1024


//--------------------- .nv.shared.reserved.0     --------------------------
	.section	.nv.shared.reserved.0,"aw",@nobits
	.weak		__nv_reservedSMEM_offset_0_alias
	.size		__nv_reservedSMEM_offset_0_alias, 0, 0
	.other		__nv_reservedSMEM_offset_0_alias,@"STO_CUDA_RESERVED_SHARED STV_DEFAULT"
__nv_reservedSMEM_offset_0_alias:
	.zero		0


//--------------------- .nv.global                --------------------------
	.section	.nv.global,"aw",@nobits
.nv.global:
	.type		_ZN40_INTERNAL_37ffefe3_4_k_cu_cc6c1403_150794cute1_E,@object
	.size		_ZN40_INTERNAL_37ffefe3_4_k_cu_cc6c1403_150794cute1_E,(_ZN40_INTERNAL_37ffefe3_4_k_cu_cc6c1403_150794cuda3std3__45__cpo6cbeginE - _ZN40_INTERNAL_37ffefe3_4_k_cu_cc6c1403_150794cute1_E)
_ZN40_INTERNAL_37ffefe3_4_k_cu_cc6c1403_150794cute1_E:
	.zero		1
	.type		_ZN40_INTERNAL_37ffefe3_4_k_cu_cc6c1403_150794cuda3std3__45__cpo6cbeginE,@object
	.size		_ZN40_INTERNAL_37ffefe3_4_k_cu_cc6c1403_150794cuda3std3__45__cpo6cbeginE,(_ZN40_INTERNAL_37ffefe3_4_k_cu_cc6c1403_150794cuda3std3__48in_placeE - _ZN40_INTERNAL_37ffefe3_4_k_cu_cc6c1403_150794cuda3std3__45__cpo6cbeginE)
_ZN40_INTERNAL_37ffefe3_4_k_cu_cc6c1403_150794cuda3std3__45__cpo6cbeginE:
	.zero		1
	.type		_ZN40_INTERNAL_37ffefe3_4_k_cu_cc6c1403_150794cuda3std3__48in_placeE,@object
	.size		_ZN40_INTERNAL_37ffefe3_4_k_cu_cc6c1403_150794cuda3std3__48in_placeE,(_ZN40_INTERNAL_37ffefe3_4_k_cu_cc6c1403_150794cuda3std6ranges3__45__cpo9iter_moveE - _ZN40_INTERNAL_37ffefe3_4_k_cu_cc6c1403_150794cuda3std3__48in_placeE)
_ZN40_INTERNAL_37ffefe3_4_k_cu_cc6c1403_150794cuda3std3__48in_placeE:
	.zero		1
	.type		_ZN40_INTERNAL_37ffefe3_4_k_cu_cc6c1403_150794cuda3std6ranges3__45__cpo9iter_moveE,@object
	.size		_ZN40_INTERNAL_37ffefe3_4_k_cu_cc6c1403_150794cuda3std6ranges3__45__cpo9iter_moveE,(_ZN40_INTERNAL_37ffefe3_4_k_cu_cc6c1403_150794cuda3std3__45__cpo5beginE - _ZN40_INTERNAL_37ffefe3_4_k_cu_cc6c1403_150794cuda3std6ranges3__45__cpo9iter_moveE)
_ZN40_INTERNAL_37ffefe3_4_k_cu_cc6c1403_150794cuda3std6ranges3__45__cpo9iter_moveE:
	.zero		1
	.type		_ZN40_INTERNAL_37ffefe3_4_k_cu_cc6c1403_150794cuda3std3__45__cpo5beginE,@object
	.size		_ZN40_INTERNAL_37ffefe3_4_k_cu_cc6c1403_150794cuda3std3__45__cpo5beginE,(_ZN40_INTERNAL_37ffefe3_4_k_cu_cc6c1403_150794cuda3std3__442_GLOBAL__N__37ffefe3_4_k_cu_cc6c1403_150796ignoreE - _ZN40_INTERNAL_37ffefe3_4_k_cu_cc6c1403_150794cuda3std3__45__cpo5beginE)
_ZN40_INTERNAL_37ffefe3_4_k_cu_cc6c1403_150794cuda3std3__45__cpo5beginE:
	.zero		1
	.type		_ZN40_INTERNAL_37ffefe3_4_k_cu_cc6c1403_150794cuda3std3__442_GLOBAL__N__37ffefe3_4_k_cu_cc6c1403_150796ignoreE,@object
	.size		_ZN40_INTERNAL_37ffefe3_4_k_cu_cc6c1403_150794cuda3std3__442_GLOBAL__N__37ffefe3_4_k_cu_cc6c1403_150796ignoreE,(_ZN40_INTERNAL_37ffefe3_4_k_cu_cc6c1403_150794cute7productE - _ZN40_INTERNAL_37ffefe3_4_k_cu_cc6c1403_150794cuda3std3__442_GLOBAL__N__37ffefe3_4_k_cu_cc6c1403_150796ignoreE)
_ZN40_INTERNAL_37ffefe3_4_k_cu_cc6c1403_150794cuda3std3__442_GLOBAL__N__37ffefe3_4_k_cu_cc6c1403_150796ignoreE:
	.zero		1
	.type		_ZN40_INTERNAL_37ffefe3_4_k_cu_cc6c1403_150794cute7productE,@object
	.size		_ZN40_INTERNAL_37ffefe3_4_k_cu_cc6c1403_150794cute7productE,(_ZN40_INTERNAL_37ffefe3_4_k_cu_cc6c1403_150794cuda3std3__45__cpo3endE - _ZN40_INTERNAL_37ffefe3_4_k_cu_cc6c1403_150794cute7productE)
_ZN40_INTERNAL_37ffefe3_4_k_cu_cc6c1403_150794cute7productE:
	.zero		1
	.type		_ZN40_INTERNAL_37ffefe3_4_k_cu_cc6c1403_150794cuda3std3__45__cpo3endE,@object
	.size		_ZN40_INTERNAL_37ffefe3_4_k_cu_cc6c1403_150794cuda3std3__45__cpo3endE,(_ZN40_INTERNAL_37ffefe3_4_k_cu_cc6c1403_150794cuda3std3__419piecewise_constructE - _ZN40_INTERNAL_37ffefe3_4_k_cu_cc6c1403_150794cuda3std3__45__cpo3endE)
_ZN40_INTERNAL_37ffefe3_4_k_cu_cc6c1403_150794cuda3std3__45__cpo3endE:
	.zero		1
	.type		_ZN40_INTERNAL_37ffefe3_4_k_cu_cc6c1403_150794cuda3std3__419piecewise_constructE,@object
	.size		_ZN40_INTERNAL_37ffefe3_4_k_cu_cc6c1403_150794cuda3std3__419piecewise_constructE,(_ZN40_INTERNAL_37ffefe3_4_k_cu_cc6c1403_150794cuda3std3__45__cpo4cendE - _ZN40_INTERNAL_37ffefe3_4_k_cu_cc6c1403_150794cuda3std3__419piecewise_constructE)
_ZN40_INTERNAL_37ffefe3_4_k_cu_cc6c1403_150794cuda3std3__419piecewise_constructE:
	.zero		1
	.type		_ZN40_INTERNAL_37ffefe3_4_k_cu_cc6c1403_150794cuda3std3__45__cpo4cendE,@object
	.size		_ZN40_INTERNAL_37ffefe3_4_k_cu_cc6c1403_150794cuda3std3__45__cpo4cendE,(_ZN40_INTERNAL_37ffefe3_4_k_cu_cc6c1403_150794cuda3std6ranges3__45__cpo4swapE - _ZN40_INTERNAL_37ffefe3_4_k_cu_cc6c1403_150794cuda3std3__45__cpo4cendE)
_ZN40_INTERNAL_37ffefe3_4_k_cu_cc6c1403_150794cuda3std3__45__cpo4cendE:
	.zero		1
	.type		_ZN40_INTERNAL_37ffefe3_4_k_cu_cc6c1403_150794cuda3std6ranges3__45__cpo4swapE,@object
	.size		_ZN40_INTERNAL_37ffefe3_4_k_cu_cc6c1403_150794cuda3std6ranges3__45__cpo4swapE,(.L_7 - _ZN40_INTERNAL_37ffefe3_4_k_cu_cc6c1403_150794cuda3std6ranges3__45__cpo4swapE)
_ZN40_INTERNAL_37ffefe3_4_k_cu_cc6c1403_150794cuda3std6ranges3__45__cpo4swapE:
	.zero		1
.L_7:


//--------------------- .nv.constant0._ZN7cutlass13device_kernelINS_4gemm6kernel13GemmUniversalIN4cute5tupleIJiiiiEEENS1_10collective13CollectiveMmaINS1_37MainloopSm90TmaGmmaWarpSpecializedFP8ILi9ENS5_IJNS4_1CILi1EEESB_SB_EEENS1_35KernelTmaWarpSpecializedCooperativeEEENS5_IJNSA_ILi256EEENSA_ILi112EEENSA_ILi64EEEEEENS_12float_e4m3_tENS5_IJlSB_lEEESJ_SK_NS4_8TiledMMAINS4_8MMA_AtomIJNS4_4SM904GMMA30MMA_64x16x32_F32E4M3E4M3_SS_TNILNSO_7ScaleInE1ELSQ_1EEEEEENS4_6LayoutINS5_IJNSA_ILi2EEESB_SB_EEENS5_IJSB_NSA_ILi0EEESW_EEEEENS5_IJNS4_10UnderscoreESZ_SZ_EEEEENS4_13SM90_TMA_LOADENS4_14ComposedLayoutINS4_7SwizzleILi2ELi4ELi3EEENS4_18smem_ptr_flag_bitsILi8EEENST_INS5_IJNSA_ILi8EEESH_EEENS5_IJSH_SB_EEEEEEEvNS4_8identityES12_S1C_vS1D_EENS_8epilogue10collective6detail29Sm90TmaWarpSpecializedAdapterINS1G_15DefaultEpilogueISJ_SK_SK_NS1F_6thread17LinearCombinationISJ_Li1EffLNS1K_9ScaleType4KindE0ELNS_15FloatRoundStyleE2ESJ_EENS1_15EpilogueDefaultEEEEEvvEEEEvNT_6ParamsE --------------------------
	.section	.nv.constant0._ZN7cutlass13device_kernelINS_4gemm6kernel13GemmUniversalIN4cute5tupleIJiiiiEEENS1_10collective13CollectiveMmaINS1_37MainloopSm90TmaGmmaWarpSpecializedFP8ILi9ENS5_IJNS4_1CILi1EEESB_SB_EEENS1_35KernelTmaWarpSpecializedCooperativeEEENS5_IJNSA_ILi256EEENSA_ILi112EEENSA_ILi64EEEEEENS_12float_e4m3_tENS5_IJlSB_lEEESJ_SK_NS4_8TiledMMAINS4_8MMA_AtomIJNS4_4SM904GMMA30MMA_64x16x32_F32E4M3E4M3_SS_TNILNSO_7ScaleInE1ELSQ_1EEEEEENS4_6LayoutINS5_IJNSA_ILi2EEESB_SB_EEENS5_IJSB_NSA_ILi0EEESW_EEEEENS5_IJNS4_10UnderscoreESZ_SZ_EEEEENS4_13SM90_TMA_LOADENS4_14ComposedLayoutINS4_7SwizzleILi2ELi4ELi3EEENS4_18smem_ptr_flag_bitsILi8EEENST_INS5_IJNSA_ILi8EEESH_EEENS5_IJSH_SB_EEEEEEEvNS4_8identityES12_S1C_vS1D_EENS_8epilogue10collective6detail29Sm90TmaWarpSpecializedAdapterINS1G_15DefaultEpilogueISJ_SK_SK_NS1F_6thread17LinearCombinationISJ_Li1EffLNS1K_9ScaleType4KindE0ELNS_15FloatRoundStyleE2ESJ_EENS1_15EpilogueDefaultEEEEEvvEEEEvNT_6ParamsE,"a",@progbits
	.sectionflags	@""
	.align	4
.nv.constant0._ZN7cutlass13device_kernelINS_4gemm6kernel13GemmUniversalIN4cute5tupleIJiiiiEEENS1_10collective13CollectiveMmaINS1_37MainloopSm90TmaGmmaWarpSpecializedFP8ILi9ENS5_IJNS4_1CILi1EEESB_SB_EEENS1_35KernelTmaWarpSpecializedCooperativeEEENS5_IJNSA_ILi256EEENSA_ILi112EEENSA_ILi64EEEEEENS_12float_e4m3_tENS5_IJlSB_lEEESJ_SK_NS4_8TiledMMAINS4_8MMA_AtomIJNS4_4SM904GMMA30MMA_64x16x32_F32E4M3E4M3_SS_TNILNSO_7ScaleInE1ELSQ_1EEEEEENS4_6LayoutINS5_IJNSA_ILi2EEESB_SB_EEENS5_IJSB_NSA_ILi0EEESW_EEEEENS5_IJNS4_10UnderscoreESZ_SZ_EEEEENS4_13SM90_TMA_LOADENS4_14ComposedLayoutINS4_7SwizzleILi2ELi4ELi3EEENS4_18smem_ptr_flag_bitsILi8EEENST_INS5_IJNSA_ILi8EEESH_EEENS5_IJSH_SB_EEEEEEEvNS4_8identityES12_S1C_vS1D_EENS_8epilogue10collective6detail29Sm90TmaWarpSpecializedAdapterINS1G_15DefaultEpilogueISJ_SK_SK_NS1F_6thread17LinearCombinationISJ_Li1EffLNS1K_9ScaleType4KindE0ELNS_15FloatRoundStyleE2ESJ_EENS1_15EpilogueDefaultEEEEEvvEEEEvNT_6ParamsE:
	.zero		1664


//--------------------- SYMBOLS --------------------------

	.type		.nv.reservedSmem.offset0,@object
	.size		.nv.reservedSmem.offset0,0x4
